	.target	sm_90a

	.elftype	@"ET_EXEC"


//--------------------- .note.nv.tkinfo           --------------------------
	.section	.note.nv.tkinfo,"",@"SHT_NOTE"
	.sectionflags	@"SHF_NOTE_NV_TKINFO"
	.tkinfo
        /*0018*/ 	.word	0x00000002
        /*0030*/ 	.string	""
        /*0030*/ 	.string	"ptxas"
        /*0030*/ 	.string	"Cuda compilation tools, release 13.0, V13.0.88"
        /*0030*/ 	.string	"Build cuda_13.0.r13.0/compiler.36424714_0"
        /*0030*/ 	.string	"-arch sm_90a -m 64 "



//--------------------- .note.nv.cuinfo           --------------------------
	.section	.note.nv.cuinfo,"",@"SHT_NOTE"
	.sectionflags	@"SHF_NOTE_NV_CUINFO"
        /*0018*/ 	.short	0x0002
        /*001a*/ 	.short	0x005a
        /*001c*/ 	.short	0x0082
	.zero		2


//--------------------- .nv.info                  --------------------------
	.section	.nv.info,"",@"SHT_CUDA_INFO"
	.align	4


	//----- nvinfo : EIATTR_REGCOUNT
	.align		4
        /*0000*/ 	.byte	0x04, 0x2f
        /*0002*/ 	.short	(.L_12 - .L_11)
	.align		4
.L_11:
        /*0004*/ 	.word	index@(_ZN7cutlass13device_kernelIN5flash19enable_sm80_to_sm89INS1_16FlashAttnFwdSm80INS1_25CollectiveMainloopFwdSm80ILi4ELi1ELb0EN4cute5tupleIJNS5_1CILi128EEENS7_ILi64EEES8_EEELi128ENS_6half_tEfNS_4arch4Sm80ELb1ELb0ELb0ELb1ELb0ELb1ELb1ELb0EEENS1_21CollectiveEpilogueFwdINS6_IJS8_S8_S9_EEENS6_IJNS7_ILi1EEESH_SH_EEESB_SD_Li128ELb1ELb1ELb0ELb0EEENS1_19SingleTileSchedulerILb1ELb0ELb1ELi128EEEEEEEEEvNT_6ParamsE)
        /*0008*/ 	.word	0x00000004


	//----- nvinfo : EIATTR_FRAME_SIZE
	.align		4
.L_12:
        /*000c*/ 	.byte	0x04, 0x11
        /*000e*/ 	.short	(.L_14 - .L_13)
	.align		4
.L_13:
        /*0010*/ 	.word	index@(_ZN7cutlass13device_kernelIN5flash19enable_sm80_to_sm89INS1_16FlashAttnFwdSm80INS1_25CollectiveMainloopFwdSm80ILi4ELi1ELb0EN4cute5tupleIJNS5_1CILi128EEENS7_ILi64EEES8_EEELi128ENS_6half_tEfNS_4arch4Sm80ELb1ELb0ELb0ELb1ELb0ELb1ELb1ELb0EEENS1_21CollectiveEpilogueFwdINS6_IJS8_S8_S9_EEENS6_IJNS7_ILi1EEESH_SH_EEESB_SD_Li128ELb1ELb1ELb0ELb0EEENS1_19SingleTileSchedulerILb1ELb0ELb1ELi128EEEEEEEEEvNT_6ParamsE)
        /*0014*/ 	.word	0x00000000


	//----- nvinfo : EIATTR_REGCOUNT
	.align		4
.L_14:
        /*0018*/ 	.byte	0x04, 0x2f
        /*001a*/ 	.short	(.L_16 - .L_15)
	.align		4
.L_15:
        /*001c*/ 	.word	index@(_ZN7cutlass13device_kernelIN5flash19enable_sm80_to_sm89INS1_16FlashAttnFwdSm80INS1_25CollectiveMainloopFwdSm80ILi4ELi1ELb0EN4cute5tupleIJNS5_1CILi128EEENS7_ILi64EEES8_EEELi128ENS_6half_tEfNS_4arch4Sm80ELb1ELb0ELb0ELb1ELb0ELb0ELb1ELb0EEENS1_21CollectiveEpilogueFwdINS6_IJS8_S8_S9_EEENS6_IJNS7_ILi1EEESH_SH_EEESB_SD_Li128ELb1ELb1ELb0ELb0EEENS1_19SingleTileSchedulerILb1ELb0ELb1ELi128EEEEEEEEEvNT_6ParamsE)
        /*0020*/ 	.word	0x00000004


	//----- nvinfo : EIATTR_FRAME_SIZE
	.align		4
.L_16:
        /*0024*/ 	.byte	0x04, 0x11
        /*0026*/ 	.short	(.L_18 - .L_17)
	.align		4
.L_17:
        /*0028*/ 	.word	index@(_ZN7cutlass13device_kernelIN5flash19enable_sm80_to_sm89INS1_16FlashAttnFwdSm80INS1_25CollectiveMainloopFwdSm80ILi4ELi1ELb0EN4cute5tupleIJNS5_1CILi128EEENS7_ILi64EEES8_EEELi128ENS_6half_tEfNS_4arch4Sm80ELb1ELb0ELb0ELb1ELb0ELb0ELb1ELb0EEENS1_21CollectiveEpilogueFwdINS6_IJS8_S8_S9_EEENS6_IJNS7_ILi1EEESH_SH_EEESB_SD_Li128ELb1ELb1ELb0ELb0EEENS1_19SingleTileSchedulerILb1ELb0ELb1ELi128EEEEEEEEEvNT_6ParamsE)
        /*002c*/ 	.word	0x00000000


	//----- nvinfo : EIATTR_REGCOUNT
	.align		4
.L_18:
        /*0030*/ 	.byte	0x04, 0x2f
        /*0032*/ 	.short	(.L_20 - .L_19)
	.align		4
.L_19:
        /*0034*/ 	.word	index@(_ZN7cutlass13device_kernelIN5flash19enable_sm80_to_sm89INS1_16FlashAttnFwdSm80INS1_25CollectiveMainloopFwdSm80ILi4ELi1ELb0EN4cute5tupleIJNS5_1CILi128EEENS7_ILi64EEES8_EEELi128ENS_6half_tEfNS_4arch4Sm80ELb1ELb0ELb0ELb0ELb0ELb0ELb1ELb0EEENS1_21CollectiveEpilogueFwdINS6_IJS8_S8_S9_EEENS6_IJNS7_ILi1EEESH_SH_EEESB_SD_Li128ELb0ELb1ELb0ELb0EEENS1_30DynamicPersistentTileSchedulerILi128ELi128ELb0ELb1ELb0EEEEEEEEEvNT_6ParamsE)
        /*0038*/ 	.word	0x00000004


	//----- nvinfo : EIATTR_FRAME_SIZE
	.align		4
.L_20:
        /*003c*/ 	.byte	0x04, 0x11
        /*003e*/ 	.short	(.L_22 - .L_21)
	.align		4
.L_21:
        /*0040*/ 	.word	index@(_ZN7cutlass13device_kernelIN5flash19enable_sm80_to_sm89INS1_16FlashAttnFwdSm80INS1_25CollectiveMainloopFwdSm80ILi4ELi1ELb0EN4cute5tupleIJNS5_1CILi128EEENS7_ILi64EEES8_EEELi128ENS_6half_tEfNS_4arch4Sm80ELb1ELb0ELb0ELb0ELb0ELb0ELb1ELb0EEENS1_21CollectiveEpilogueFwdINS6_IJS8_S8_S9_EEENS6_IJNS7_ILi1EEESH_SH_EEESB_SD_Li128ELb0ELb1ELb0ELb0EEENS1_30DynamicPersistentTileSchedulerILi128ELi128ELb0ELb1ELb0EEEEEEEEEvNT_6ParamsE)
        /*0044*/ 	.word	0x00000000


	//----- nvinfo : EIATTR_REGCOUNT
	.align		4
.L_22:
        /*0048*/ 	.byte	0x04, 0x2f
        /*004a*/ 	.short	(.L_24 - .L_23)
	.align		4
.L_23:
        /*004c*/ 	.word	index@(_ZN7cutlass13device_kernelIN5flash19enable_sm80_to_sm89INS1_16FlashAttnFwdSm80INS1_25CollectiveMainloopFwdSm80ILi4ELi1ELb0EN4cute5tupleIJNS5_1CILi128EEENS7_ILi48EEES8_EEELi128ENS_6half_tEfNS_4arch4Sm80ELb0ELb1ELb0ELb1ELb0ELb1ELb1ELb0EEENS1_21CollectiveEpilogueFwdINS6_IJS8_S8_S9_EEENS6_IJNS7_ILi1EEESH_SH_EEESB_SD_Li128ELb1ELb1ELb0ELb0EEENS1_19SingleTileSchedulerILb1ELb0ELb1ELi128EEEEEEEEEvNT_6ParamsE)
        /*0050*/ 	.word	0x00000004


	//----- nvinfo : EIATTR_FRAME_SIZE
	.align		4
.L_24:
        /*0054*/ 	.byte	0x04, 0x11
        /*0056*/ 	.short	(.L_26 - .L_25)
	.align		4
.L_25:
        /*0058*/ 	.word	index@(_ZN7cutlass13device_kernelIN5flash19enable_sm80_to_sm89INS1_16FlashAttnFwdSm80INS1_25CollectiveMainloopFwdSm80ILi4ELi1ELb0EN4cute5tupleIJNS5_1CILi128EEENS7_ILi48EEES8_EEELi128ENS_6half_tEfNS_4arch4Sm80ELb0ELb1ELb0ELb1ELb0ELb1ELb1ELb0EEENS1_21CollectiveEpilogueFwdINS6_IJS8_S8_S9_EEENS6_IJNS7_ILi1EEESH_SH_EEESB_SD_Li128ELb1ELb1ELb0ELb0EEENS1_19SingleTileSchedulerILb1ELb0ELb1ELi128EEEEEEEEEvNT_6ParamsE)
        /*005c*/ 	.word	0x00000000


	//----- nvinfo : EIATTR_REGCOUNT
	.align		4
.L_26:
        /*0060*/ 	.byte	0x04, 0x2f
        /*0062*/ 	.short	(.L_28 - .L_27)
	.align		4
.L_27:
        /*0064*/ 	.word	index@(_ZN7cutlass13device_kernelIN5flash19enable_sm80_to_sm89INS1_16FlashAttnFwdSm80INS1_25CollectiveMainloopFwdSm80ILi4ELi1ELb0EN4cute5tupleIJNS5_1CILi128EEENS7_ILi48EEES8_EEELi128ENS_6half_tEfNS_4arch4Sm80ELb0ELb1ELb0ELb1ELb0ELb0ELb1ELb0EEENS1_21CollectiveEpilogueFwdINS6_IJS8_S8_S9_EEENS6_IJNS7_ILi1EEESH_SH_EEESB_SD_Li128ELb1ELb1ELb0ELb0EEENS1_19SingleTileSchedulerILb1ELb0ELb1ELi128EEEEEEEEEvNT_6ParamsE)
        /*0068*/ 	.word	0x00000004


	//----- nvinfo : EIATTR_FRAME_SIZE
	.align		4
.L_28:
        /*006c*/ 	.byte	0x04, 0x11
        /*006e*/ 	.short	(.L_30 - .L_29)
	.align		4
.L_29:
        /*0070*/ 	.word	index@(_ZN7cutlass13device_kernelIN5flash19enable_sm80_to_sm89INS1_16FlashAttnFwdSm80INS1_25CollectiveMainloopFwdSm80ILi4ELi1ELb0EN4cute5tupleIJNS5_1CILi128EEENS7_ILi48EEES8_EEELi128ENS_6half_tEfNS_4arch4Sm80ELb0ELb1ELb0ELb1ELb0ELb0ELb1ELb0EEENS1_21CollectiveEpilogueFwdINS6_IJS8_S8_S9_EEENS6_IJNS7_ILi1EEESH_SH_EEESB_SD_Li128ELb1ELb1ELb0ELb0EEENS1_19SingleTileSchedulerILb1ELb0ELb1ELi128EEEEEEEEEvNT_6ParamsE)
        /*0074*/ 	.word	0x00000000


	//----- nvinfo : EIATTR_REGCOUNT
	.align		4
.L_30:
        /*0078*/ 	.byte	0x04, 0x2f
        /*007a*/ 	.short	(.L_32 - .L_31)
	.align		4
.L_31:
        /*007c*/ 	.word	index@(_ZN7cutlass13device_kernelIN5flash19enable_sm80_to_sm89INS1_16FlashAttnFwdSm80INS1_25CollectiveMainloopFwdSm80ILi4ELi1ELb0EN4cute5tupleIJNS5_1CILi128EEENS7_ILi48EEES8_EEELi128ENS_6half_tEfNS_4arch4Sm80ELb0ELb1ELb0ELb0ELb0ELb0ELb1ELb0EEENS1_21CollectiveEpilogueFwdINS6_IJS8_S8_S9_EEENS6_IJNS7_ILi1EEESH_SH_EEESB_SD_Li128ELb0ELb1ELb0ELb0EEENS1_19SingleTileSchedulerILb0ELb0ELb1ELi128EEEEEEEEEvNT_6ParamsE)
        /*0080*/ 	.word	0x00000004


	//----- nvinfo : EIATTR_FRAME_SIZE
	.align		4
.L_32:
        /*0084*/ 	.byte	0x04, 0x11
        /*0086*/ 	.short	(.L_34 - .L_33)
	.align		4
.L_33:
        /*0088*/ 	.word	index@(_ZN7cutlass13device_kernelIN5flash19enable_sm80_to_sm89INS1_16FlashAttnFwdSm80INS1_25CollectiveMainloopFwdSm80ILi4ELi1ELb0EN4cute5tupleIJNS5_1CILi128EEENS7_ILi48EEES8_EEELi128ENS_6half_tEfNS_4arch4Sm80ELb0ELb1ELb0ELb0ELb0ELb0ELb1ELb0EEENS1_21CollectiveEpilogueFwdINS6_IJS8_S8_S9_EEENS6_IJNS7_ILi1EEESH_SH_EEESB_SD_Li128ELb0ELb1ELb0ELb0EEENS1_19SingleTileSchedulerILb0ELb0ELb1ELi128EEEEEEEEEvNT_6ParamsE)
        /*008c*/ 	.word	0x00000000


	//----- nvinfo : EIATTR_REGCOUNT
	.align		4
.L_34:
        /*0090*/ 	.byte	0x04, 0x2f
        /*0092*/ 	.short	(.L_36 - .L_35)
	.align		4
.L_35:
        /*0094*/ 	.word	index@(_ZN7cutlass13device_kernelIN5flash19enable_sm80_to_sm89INS1_16FlashAttnFwdSm80INS1_25CollectiveMainloopFwdSm80ILi4ELi1ELb0EN4cute5tupleIJNS5_1CILi128EEENS7_ILi64EEES8_EEELi128ENS_6half_tEfNS_4arch4Sm80ELb0ELb0ELb0ELb1ELb0ELb1ELb1ELb0EEENS1_21CollectiveEpilogueFwdINS6_IJS8_S8_S9_EEENS6_IJNS7_ILi1EEESH_SH_EEESB_SD_Li128ELb1ELb1ELb0ELb0EEENS1_19SingleTileSchedulerILb1ELb0ELb1ELi128EEEEEEEEEvNT_6ParamsE)
        /*0098*/ 	.word	0x00000004


	//----- nvinfo : EIATTR_FRAME_SIZE
	.align		4
.L_36:
        /*009c*/ 	.byte	0x04, 0x11
        /*009e*/ 	.short	(.L_38 - .L_37)
	.align		4
.L_37:
        /*00a0*/ 	.word	index@(_ZN7cutlass13device_kernelIN5flash19enable_sm80_to_sm89INS1_16FlashAttnFwdSm80INS1_25CollectiveMainloopFwdSm80ILi4ELi1ELb0EN4cute5tupleIJNS5_1CILi128EEENS7_ILi64EEES8_EEELi128ENS_6half_tEfNS_4arch4Sm80ELb0ELb0ELb0ELb1ELb0ELb1ELb1ELb0EEENS1_21CollectiveEpilogueFwdINS6_IJS8_S8_S9_EEENS6_IJNS7_ILi1EEESH_SH_EEESB_SD_Li128ELb1ELb1ELb0ELb0EEENS1_19SingleTileSchedulerILb1ELb0ELb1ELi128EEEEEEEEEvNT_6ParamsE)
        /*00a4*/ 	.word	0x00000000


	//----- nvinfo : EIATTR_REGCOUNT
	.align		4
.L_38:
        /*00a8*/ 	.byte	0x04, 0x2f
        /*00aa*/ 	.short	(.L_40 - .L_39)
	.align		4
.L_39:
        /*00ac*/ 	.word	index@(_ZN7cutlass13device_kernelIN5flash19enable_sm80_to_sm89INS1_16FlashAttnFwdSm80INS1_25CollectiveMainloopFwdSm80ILi4ELi1ELb0EN4cute5tupleIJNS5_1CILi128EEENS7_ILi64EEES8_EEELi128ENS_6half_tEfNS_4arch4Sm80ELb0ELb0ELb0ELb1ELb0ELb0ELb1ELb0EEENS1_21CollectiveEpilogueFwdINS6_IJS8_S8_S9_EEENS6_IJNS7_ILi1EEESH_SH_EEESB_SD_Li128ELb1ELb1ELb0ELb0EEENS1_19SingleTileSchedulerILb1ELb0ELb1ELi128EEEEEEEEEvNT_6ParamsE)
        /*00b0*/ 	.word	0x00000004


	//----- nvinfo : EIATTR_FRAME_SIZE
	.align		4
.L_40:
        /*00b4*/ 	.byte	0x04, 0x11
        /*00b6*/ 	.short	(.L_42 - .L_41)
	.align		4
.L_41:
        /*00b8*/ 	.word	index@(_ZN7cutlass13device_kernelIN5flash19enable_sm80_to_sm89INS1_16FlashAttnFwdSm80INS1_25CollectiveMainloopFwdSm80ILi4ELi1ELb0EN4cute5tupleIJNS5_1CILi128EEENS7_ILi64EEES8_EEELi128ENS_6half_tEfNS_4arch4Sm80ELb0ELb0ELb0ELb1ELb0ELb0ELb1ELb0EEENS1_21CollectiveEpilogueFwdINS6_IJS8_S8_S9_EEENS6_IJNS7_ILi1EEESH_SH_EEESB_SD_Li128ELb1ELb1ELb0ELb0EEENS1_19SingleTileSchedulerILb1ELb0ELb1ELi128EEEEEEEEEvNT_6ParamsE)
        /*00bc*/ 	.word	0x00000000


	//----- nvinfo : EIATTR_REGCOUNT
	.align		4
.L_42:
        /*00c0*/ 	.byte	0x04, 0x2f
        /*00c2*/ 	.short	(.L_44 - .L_43)
	.align		4
.L_43:
        /*00c4*/ 	.word	index@(_ZN7cutlass13device_kernelIN5flash19enable_sm80_to_sm89INS1_16FlashAttnFwdSm80INS1_25CollectiveMainloopFwdSm80ILi4ELi1ELb0EN4cute5tupleIJNS5_1CILi128EEENS7_ILi64EEES8_EEELi128ENS_6half_tEfNS_4arch4Sm80ELb0ELb0ELb0ELb0ELb0ELb0ELb1ELb0EEENS1_21CollectiveEpilogueFwdINS6_IJS8_S8_S9_EEENS6_IJNS7_ILi1EEESH_SH_EEESB_SD_Li128ELb0ELb1ELb0ELb0EEENS1_19SingleTileSchedulerILb0ELb0ELb1ELi128EEEEEEEEEvNT_6ParamsE)
        /*00c8*/ 	.word	0x00000004


	//----- nvinfo : EIATTR_FRAME_SIZE
	.align		4
.L_44:
        /*00cc*/ 	.byte	0x04, 0x11
        /*00ce*/ 	.short	(.L_46 - .L_45)
	.align		4
.L_45:
        /*00d0*/ 	.word	index@(_ZN7cutlass13device_kernelIN5flash19enable_sm80_to_sm89INS1_16FlashAttnFwdSm80INS1_25CollectiveMainloopFwdSm80ILi4ELi1ELb0EN4cute5tupleIJNS5_1CILi128EEENS7_ILi64EEES8_EEELi128ENS_6half_tEfNS_4arch4Sm80ELb0ELb0ELb0ELb0ELb0ELb0ELb1ELb0EEENS1_21CollectiveEpilogueFwdINS6_IJS8_S8_S9_EEENS6_IJNS7_ILi1EEESH_SH_EEESB_SD_Li128ELb0ELb1ELb0ELb0EEENS1_19SingleTileSchedulerILb0ELb0ELb1ELi128EEEEEEEEEvNT_6ParamsE)
        /*00d4*/ 	.word	0x00000000


	//----- nvinfo : EIATTR_REGCOUNT
	.align		4
.L_46:
        /*00d8*/ 	.byte	0x04, 0x2f
        /*00da*/ 	.short	(.L_48 - .L_47)
	.align		4
.L_47:
        /*00dc*/ 	.word	index@(_ZN7cutlass13device_kernelIN5flash19enable_sm80_to_sm89INS1_16FlashAttnFwdSm80INS1_25CollectiveMainloopFwdSm80ILi8ELi1ELb1EN4cute5tupleIJNS5_1CILi128EEES8_S8_EEELi128ENS_6half_tEfNS_4arch4Sm80ELb1ELb0ELb0ELb1ELb0ELb1ELb1ELb0EEENS1_21CollectiveEpilogueFwdIS9_NS6_IJNS7_ILi1EEESF_SF_EEESA_SC_Li256ELb1ELb1ELb0ELb0EEENS1_19SingleTileSchedulerILb1ELb0ELb1ELi128EEEEEEEEEvNT_6ParamsE)
        /*00e0*/ 	.word	0x00000004


	//----- nvinfo : EIATTR_FRAME_SIZE
	.align		4
.L_48:
        /*00e4*/ 	.byte	0x04, 0x11
        /*00e6*/ 	.short	(.L_50 - .L_49)
	.align		4
.L_49:
        /*00e8*/ 	.word	index@(_ZN7cutlass13device_kernelIN5flash19enable_sm80_to_sm89INS1_16FlashAttnFwdSm80INS1_25CollectiveMainloopFwdSm80ILi8ELi1ELb1EN4cute5tupleIJNS5_1CILi128EEES8_S8_EEELi128ENS_6half_tEfNS_4arch4Sm80ELb1ELb0ELb0ELb1ELb0ELb1ELb1ELb0EEENS1_21CollectiveEpilogueFwdIS9_NS6_IJNS7_ILi1EEESF_SF_EEESA_SC_Li256ELb1ELb1ELb0ELb0EEENS1_19SingleTileSchedulerILb1ELb0ELb1ELi128EEEEEEEEEvNT_6ParamsE)
        /*00ec*/ 	.word	0x00000000


	//----- nvinfo : EIATTR_REGCOUNT
	.align		4
.L_50:
        /*00f0*/ 	.byte	0x04, 0x2f
        /*00f2*/ 	.short	(.L_52 - .L_51)
	.align		4
.L_51:
        /*00f4*/ 	.word	index@(_ZN7cutlass13device_kernelIN5flash19enable_sm80_to_sm89INS1_16FlashAttnFwdSm80INS1_25CollectiveMainloopFwdSm80ILi8ELi1ELb1EN4cute5tupleIJNS5_1CILi128EEES8_S8_EEELi128ENS_6half_tEfNS_4arch4Sm80ELb1ELb0ELb0ELb1ELb0ELb0ELb1ELb0EEENS1_21CollectiveEpilogueFwdIS9_NS6_IJNS7_ILi1EEESF_SF_EEESA_SC_Li256ELb1ELb1ELb0ELb0EEENS1_19SingleTileSchedulerILb1ELb0ELb1ELi128EEEEEEEEEvNT_6ParamsE)
        /*00f8*/ 	.word	0x00000004


	//----- nvinfo : EIATTR_FRAME_SIZE
	.align		4
.L_52:
        /*00fc*/ 	.byte	0x04, 0x11
        /*00fe*/ 	.short	(.L_54 - .L_53)
	.align		4
.L_53:
        /*0100*/ 	.word	index@(_ZN7cutlass13device_kernelIN5flash19enable_sm80_to_sm89INS1_16FlashAttnFwdSm80INS1_25CollectiveMainloopFwdSm80ILi8ELi1ELb1EN4cute5tupleIJNS5_1CILi128EEES8_S8_EEELi128ENS_6half_tEfNS_4arch4Sm80ELb1ELb0ELb0ELb1ELb0ELb0ELb1ELb0EEENS1_21CollectiveEpilogueFwdIS9_NS6_IJNS7_ILi1EEESF_SF_EEESA_SC_Li256ELb1ELb1ELb0ELb0EEENS1_19SingleTileSchedulerILb1ELb0ELb1ELi128EEEEEEEEEvNT_6ParamsE)
        /*0104*/ 	.word	0x00000000


	//----- nvinfo : EIATTR_REGCOUNT
	.align		4
.L_54:
        /*0108*/ 	.byte	0x04, 0x2f
        /*010a*/ 	.short	(.L_56 - .L_55)
	.align		4
.L_55:
        /*010c*/ 	.word	index@(_ZN7cutlass13device_kernelIN5flash19enable_sm80_to_sm89INS1_16FlashAttnFwdSm80INS1_25CollectiveMainloopFwdSm80ILi8ELi1ELb1EN4cute5tupleIJNS5_1CILi128EEES8_S8_EEELi128ENS_6half_tEfNS_4arch4Sm80ELb1ELb0ELb0ELb0ELb0ELb0ELb1ELb0EEENS1_21CollectiveEpilogueFwdIS9_NS6_IJNS7_ILi1EEESF_SF_EEESA_SC_Li256ELb0ELb1ELb0ELb0EEENS1_30DynamicPersistentTileSchedulerILi256ELi256ELb0ELb1ELb0EEEEEEEEEvNT_6ParamsE)
        /*0110*/ 	.word	0x00000004


	//----- nvinfo : EIATTR_FRAME_SIZE
	.align		4
.L_56:
        /*0114*/ 	.byte	0x04, 0x11
        /*0116*/ 	.short	(.L_58 - .L_57)
	.align		4
.L_57:
        /*0118*/ 	.word	index@(_ZN7cutlass13device_kernelIN5flash19enable_sm80_to_sm89INS1_16FlashAttnFwdSm80INS1_25CollectiveMainloopFwdSm80ILi8ELi1ELb1EN4cute5tupleIJNS5_1CILi128EEES8_S8_EEELi128ENS_6half_tEfNS_4arch4Sm80ELb1ELb0ELb0ELb0ELb0ELb0ELb1ELb0EEENS1_21CollectiveEpilogueFwdIS9_NS6_IJNS7_ILi1EEESF_SF_EEESA_SC_Li256ELb0ELb1ELb0ELb0EEENS1_30DynamicPersistentTileSchedulerILi256ELi256ELb0ELb1ELb0EEEEEEEEEvNT_6ParamsE)
        /*011c*/ 	.word	0x00000000


	//----- nvinfo : EIATTR_REGCOUNT
	.align		4
.L_58:
        /*0120*/ 	.byte	0x04, 0x2f
        /*0122*/ 	.short	(.L_60 - .L_59)
	.align		4
.L_59:
        /*0124*/ 	.word	index@(_ZN7cutlass13device_kernelIN5flash19enable_sm80_to_sm89INS1_16FlashAttnFwdSm80INS1_25CollectiveMainloopFwdSm80ILi8ELi1ELb1EN4cute5tupleIJNS5_1CILi128EEENS7_ILi96EEES8_EEELi128ENS_6half_tEfNS_4arch4Sm80ELb0ELb1ELb0ELb1ELb0ELb1ELb1ELb0EEENS1_21CollectiveEpilogueFwdINS6_IJS8_S8_S9_EEENS6_IJNS7_ILi1EEESH_SH_EEESB_SD_Li256ELb1ELb1ELb0ELb0EEENS1_19SingleTileSchedulerILb1ELb0ELb1ELi128EEEEEEEEEvNT_6ParamsE)
        /*0128*/ 	.word	0x00000004


	//----- nvinfo : EIATTR_FRAME_SIZE
	.align		4
.L_60:
        /*012c*/ 	.byte	0x04, 0x11
        /*012e*/ 	.short	(.L_62 - .L_61)
	.align		4
.L_61:
        /*0130*/ 	.word	index@(_ZN7cutlass13device_kernelIN5flash19enable_sm80_to_sm89INS1_16FlashAttnFwdSm80INS1_25CollectiveMainloopFwdSm80ILi8ELi1ELb1EN4cute5tupleIJNS5_1CILi128EEENS7_ILi96EEES8_EEELi128ENS_6half_tEfNS_4arch4Sm80ELb0ELb1ELb0ELb1ELb0ELb1ELb1ELb0EEENS1_21CollectiveEpilogueFwdINS6_IJS8_S8_S9_EEENS6_IJNS7_ILi1EEESH_SH_EEESB_SD_Li256ELb1ELb1ELb0ELb0EEENS1_19SingleTileSchedulerILb1ELb0ELb1ELi128EEEEEEEEEvNT_6ParamsE)
        /*0134*/ 	.word	0x00000000


	//----- nvinfo : EIATTR_REGCOUNT
	.align		4
.L_62:
        /*0138*/ 	.byte	0x04, 0x2f
        /*013a*/ 	.short	(.L_64 - .L_63)
	.align		4
.L_63:
        /*013c*/ 	.word	index@(_ZN7cutlass13device_kernelIN5flash19enable_sm80_to_sm89INS1_16FlashAttnFwdSm80INS1_25CollectiveMainloopFwdSm80ILi8ELi1ELb1EN4cute5tupleIJNS5_1CILi128EEENS7_ILi96EEES8_EEELi128ENS_6half_tEfNS_4arch4Sm80ELb0ELb1ELb0ELb1ELb0ELb0ELb1ELb0EEENS1_21CollectiveEpilogueFwdINS6_IJS8_S8_S9_EEENS6_IJNS7_ILi1EEESH_SH_EEESB_SD_Li256ELb1ELb1ELb0ELb0EEENS1_19SingleTileSchedulerILb1ELb0ELb1ELi128EEEEEEEEEvNT_6ParamsE)
        /*0140*/ 	.word	0x00000004


	//----- nvinfo : EIATTR_FRAME_SIZE
	.align		4
.L_64:
        /*0144*/ 	.byte	0x04, 0x11
        /*0146*/ 	.short	(.L_66 - .L_65)
	.align		4
.L_65:
        /*0148*/ 	.word	index@(_ZN7cutlass13device_kernelIN5flash19enable_sm80_to_sm89INS1_16FlashAttnFwdSm80INS1_25CollectiveMainloopFwdSm80ILi8ELi1ELb1EN4cute5tupleIJNS5_1CILi128EEENS7_ILi96EEES8_EEELi128ENS_6half_tEfNS_4arch4Sm80ELb0ELb1ELb0ELb1ELb0ELb0ELb1ELb0EEENS1_21CollectiveEpilogueFwdINS6_IJS8_S8_S9_EEENS6_IJNS7_ILi1EEESH_SH_EEESB_SD_Li256ELb1ELb1ELb0ELb0EEENS1_19SingleTileSchedulerILb1ELb0ELb1ELi128EEEEEEEEEvNT_6ParamsE)
        /*014c*/ 	.word	0x00000000


	//----- nvinfo : EIATTR_REGCOUNT
	.align		4
.L_66:
        /*0150*/ 	.byte	0x04, 0x2f
        /*0152*/ 	.short	(.L_68 - .L_67)
	.align		4
.L_67:
        /*0154*/ 	.word	index@(_ZN7cutlass13device_kernelIN5flash19enable_sm80_to_sm89INS1_16FlashAttnFwdSm80INS1_25CollectiveMainloopFwdSm80ILi8ELi1ELb1EN4cute5tupleIJNS5_1CILi128EEENS7_ILi96EEES8_EEELi128ENS_6half_tEfNS_4arch4Sm80ELb0ELb1ELb0ELb0ELb0ELb0ELb1ELb0EEENS1_21CollectiveEpilogueFwdINS6_IJS8_S8_S9_EEENS6_IJNS7_ILi1EEESH_SH_EEESB_SD_Li256ELb0ELb1ELb0ELb0EEENS1_19SingleTileSchedulerILb0ELb0ELb1ELi128EEEEEEEEEvNT_6ParamsE)
        /*0158*/ 	.word	0x00000004


	//----- nvinfo : EIATTR_FRAME_SIZE
	.align		4
.L_68:
        /*015c*/ 	.byte	0x04, 0x11
        /*015e*/ 	.short	(.L_70 - .L_69)
	.align		4
.L_69:
        /*0160*/ 	.word	index@(_ZN7cutlass13device_kernelIN5flash19enable_sm80_to_sm89INS1_16FlashAttnFwdSm80INS1_25CollectiveMainloopFwdSm80ILi8ELi1ELb1EN4cute5tupleIJNS5_1CILi128EEENS7_ILi96EEES8_EEELi128ENS_6half_tEfNS_4arch4Sm80ELb0ELb1ELb0ELb0ELb0ELb0ELb1ELb0EEENS1_21CollectiveEpilogueFwdINS6_IJS8_S8_S9_EEENS6_IJNS7_ILi1EEESH_SH_EEESB_SD_Li256ELb0ELb1ELb0ELb0EEENS1_19SingleTileSchedulerILb0ELb0ELb1ELi128EEEEEEEEEvNT_6ParamsE)
        /*0164*/ 	.word	0x00000000


	//----- nvinfo : EIATTR_REGCOUNT
	.align		4
.L_70:
        /*0168*/ 	.byte	0x04, 0x2f
        /*016a*/ 	.short	(.L_72 - .L_71)
	.align		4
.L_71:
        /*016c*/ 	.word	index@(_ZN7cutlass13device_kernelIN5flash19enable_sm80_to_sm89INS1_16FlashAttnFwdSm80INS1_25CollectiveMainloopFwdSm80ILi8ELi1ELb1EN4cute5tupleIJNS5_1CILi128EEES8_S8_EEELi128ENS_6half_tEfNS_4arch4Sm80ELb0ELb0ELb0ELb1ELb0ELb1ELb1ELb0EEENS1_21CollectiveEpilogueFwdIS9_NS6_IJNS7_ILi1EEESF_SF_EEESA_SC_Li256ELb1ELb1ELb0ELb0EEENS1_19SingleTileSchedulerILb1ELb0ELb1ELi128EEEEEEEEEvNT_6ParamsE)
        /*0170*/ 	.word	0x00000004


	//----- nvinfo : EIATTR_FRAME_SIZE
	.align		4
.L_72:
        /*0174*/ 	.byte	0x04, 0x11
        /*0176*/ 	.short	(.L_74 - .L_73)
	.align		4
.L_73:
        /*0178*/ 	.word	index@(_ZN7cutlass13device_kernelIN5flash19enable_sm80_to_sm89INS1_16FlashAttnFwdSm80INS1_25CollectiveMainloopFwdSm80ILi8ELi1ELb1EN4cute5tupleIJNS5_1CILi128EEES8_S8_EEELi128ENS_6half_tEfNS_4arch4Sm80ELb0ELb0ELb0ELb1ELb0ELb1ELb1ELb0EEENS1_21CollectiveEpilogueFwdIS9_NS6_IJNS7_ILi1EEESF_SF_EEESA_SC_Li256ELb1ELb1ELb0ELb0EEENS1_19SingleTileSchedulerILb1ELb0ELb1ELi128EEEEEEEEEvNT_6ParamsE)
        /*017c*/ 	.word	0x00000000


	//----- nvinfo : EIATTR_REGCOUNT
	.align		4
.L_74:
        /*0180*/ 	.byte	0x04, 0x2f
        /*0182*/ 	.short	(.L_76 - .L_75)
	.align		4
.L_75:
        /*0184*/ 	.word	index@(_ZN7cutlass13device_kernelIN5flash19enable_sm80_to_sm89INS1_16FlashAttnFwdSm80INS1_25CollectiveMainloopFwdSm80ILi8ELi1ELb1EN4cute5tupleIJNS5_1CILi128EEES8_S8_EEELi128ENS_6half_tEfNS_4arch4Sm80ELb0ELb0ELb0ELb1ELb0ELb0ELb1ELb0EEENS1_21CollectiveEpilogueFwdIS9_NS6_IJNS7_ILi1EEESF_SF_EEESA_SC_Li256ELb1ELb1ELb0ELb0EEENS1_19SingleTileSchedulerILb1ELb0ELb1ELi128EEEEEEEEEvNT_6ParamsE)
        /*0188*/ 	.word	0x00000004


	//----- nvinfo : EIATTR_FRAME_SIZE
	.align		4
.L_76:
        /*018c*/ 	.byte	0x04, 0x11
        /*018e*/ 	.short	(.L_78 - .L_77)
	.align		4
.L_77:
        /*0190*/ 	.word	index@(_ZN7cutlass13device_kernelIN5flash19enable_sm80_to_sm89INS1_16FlashAttnFwdSm80INS1_25CollectiveMainloopFwdSm80ILi8ELi1ELb1EN4cute5tupleIJNS5_1CILi128EEES8_S8_EEELi128ENS_6half_tEfNS_4arch4Sm80ELb0ELb0ELb0ELb1ELb0ELb0ELb1ELb0EEENS1_21CollectiveEpilogueFwdIS9_NS6_IJNS7_ILi1EEESF_SF_EEESA_SC_Li256ELb1ELb1ELb0ELb0EEENS1_19SingleTileSchedulerILb1ELb0ELb1ELi128EEEEEEEEEvNT_6ParamsE)
        /*0194*/ 	.word	0x00000000


	//----- nvinfo : EIATTR_REGCOUNT
	.align		4
.L_78:
        /*0198*/ 	.byte	0x04, 0x2f
        /*019a*/ 	.short	(.L_80 - .L_79)
	.align		4
.L_79:
        /*019c*/ 	.word	index@(_ZN7cutlass13device_kernelIN5flash19enable_sm80_to_sm89INS1_16FlashAttnFwdSm80INS1_25CollectiveMainloopFwdSm80ILi8ELi1ELb1EN4cute5tupleIJNS5_1CILi128EEES8_S8_EEELi128ENS_6half_tEfNS_4arch4Sm80ELb0ELb0ELb0ELb0ELb0ELb0ELb1ELb0EEENS1_21CollectiveEpilogueFwdIS9_NS6_IJNS7_ILi1EEESF_SF_EEESA_SC_Li256ELb0ELb1ELb0ELb0EEENS1_19SingleTileSchedulerILb0ELb0ELb1ELi128EEEEEEEEEvNT_6ParamsE)
        /*01a0*/ 	.word	0x00000004


	//----- nvinfo : EIATTR_FRAME_SIZE
	.align		4
.L_80:
        /*01a4*/ 	.byte	0x04, 0x11
        /*01a6*/ 	.short	(.L_82 - .L_81)
	.align		4
.L_81:
        /*01a8*/ 	.word	index@(_ZN7cutlass13device_kernelIN5flash19enable_sm80_to_sm89INS1_16FlashAttnFwdSm80INS1_25CollectiveMainloopFwdSm80ILi8ELi1ELb1EN4cute5tupleIJNS5_1CILi128EEES8_S8_EEELi128ENS_6half_tEfNS_4arch4Sm80ELb0ELb0ELb0ELb0ELb0ELb0ELb1ELb0EEENS1_21CollectiveEpilogueFwdIS9_NS6_IJNS7_ILi1EEESF_SF_EEESA_SC_Li256ELb0ELb1ELb0ELb0EEENS1_19SingleTileSchedulerILb0ELb0ELb1ELi128EEEEEEEEEvNT_6ParamsE)
        /*01ac*/ 	.word	0x00000000


	//----- nvinfo : EIATTR_MIN_STACK_SIZE
	.align		4
.L_82:
        /*01b0*/ 	.byte	0x04, 0x12
        /*01b2*/ 	.short	(.L_84 - .L_83)
	.align		4
.L_83:
        /*01b4*/ 	.word	index@(_ZN7cutlass13device_kernelIN5flash19enable_sm80_to_sm89INS1_16FlashAttnFwdSm80INS1_25CollectiveMainloopFwdSm80ILi8ELi1ELb1EN4cute5tupleIJNS5_1CILi128EEES8_S8_EEELi128ENS_6half_tEfNS_4arch4Sm80ELb0ELb0ELb0ELb0ELb0ELb0ELb1ELb0EEENS1_21CollectiveEpilogueFwdIS9_NS6_IJNS7_ILi1EEESF_SF_EEESA_SC_Li256ELb0ELb1ELb0ELb0EEENS1_19SingleTileSchedulerILb0ELb0ELb1ELi128EEEEEEEEEvNT_6ParamsE)
        /*01b8*/ 	.word	0x00000000


	//----- nvinfo : EIATTR_MIN_STACK_SIZE
	.align		4
.L_84:
        /*01bc*/ 	.byte	0x04, 0x12
        /*01be*/ 	.short	(.L_86 - .L_85)
	.align		4
.L_85:
        /*01c0*/ 	.word	index@(_ZN7cutlass13device_kernelIN5flash19enable_sm80_to_sm89INS1_16FlashAttnFwdSm80INS1_25CollectiveMainloopFwdSm80ILi8ELi1ELb1EN4cute5tupleIJNS5_1CILi128EEES8_S8_EEELi128ENS_6half_tEfNS_4arch4Sm80ELb0ELb0ELb0ELb1ELb0ELb0ELb1ELb0EEENS1_21CollectiveEpilogueFwdIS9_NS6_IJNS7_ILi1EEESF_SF_EEESA_SC_Li256ELb1ELb1ELb0ELb0EEENS1_19SingleTileSchedulerILb1ELb0ELb1ELi128EEEEEEEEEvNT_6ParamsE)
        /*01c4*/ 	.word	0x00000000


	//----- nvinfo : EIATTR_MIN_STACK_SIZE
	.align		4
.L_86:
        /*01c8*/ 	.byte	0x04, 0x12
        /*01ca*/ 	.short	(.L_88 - .L_87)
	.align		4
.L_87:
        /*01cc*/ 	.word	index@(_ZN7cutlass13device_kernelIN5flash19enable_sm80_to_sm89INS1_16FlashAttnFwdSm80INS1_25CollectiveMainloopFwdSm80ILi8ELi1ELb1EN4cute5tupleIJNS5_1CILi128EEES8_S8_EEELi128ENS_6half_tEfNS_4arch4Sm80ELb0ELb0ELb0ELb1ELb0ELb1ELb1ELb0EEENS1_21CollectiveEpilogueFwdIS9_NS6_IJNS7_ILi1EEESF_SF_EEESA_SC_Li256ELb1ELb1ELb0ELb0EEENS1_19SingleTileSchedulerILb1ELb0ELb1ELi128EEEEEEEEEvNT_6ParamsE)
        /*01d0*/ 	.word	0x00000000


	//----- nvinfo : EIATTR_MIN_STACK_SIZE
	.align		4
.L_88:
        /*01d4*/ 	.byte	0x04, 0x12
        /*01d6*/ 	.short	(.L_90 - .L_89)
	.align		4
.L_89:
        /*01d8*/ 	.word	index@(_ZN7cutlass13device_kernelIN5flash19enable_sm80_to_sm89INS1_16FlashAttnFwdSm80INS1_25CollectiveMainloopFwdSm80ILi8ELi1ELb1EN4cute5tupleIJNS5_1CILi128EEENS7_ILi96EEES8_EEELi128ENS_6half_tEfNS_4arch4Sm80ELb0ELb1ELb0ELb0ELb0ELb0ELb1ELb0EEENS1_21CollectiveEpilogueFwdINS6_IJS8_S8_S9_EEENS6_IJNS7_ILi1EEESH_SH_EEESB_SD_Li256ELb0ELb1ELb0ELb0EEENS1_19SingleTileSchedulerILb0ELb0ELb1ELi128EEEEEEEEEvNT_6ParamsE)
        /*01dc*/ 	.word	0x00000000


	//----- nvinfo : EIATTR_MIN_STACK_SIZE
	.align		4
.L_90:
        /*01e0*/ 	.byte	0x04, 0x12
        /*01e2*/ 	.short	(.L_92 - .L_91)
	.align		4
.L_91:
        /*01e4*/ 	.word	index@(_ZN7cutlass13device_kernelIN5flash19enable_sm80_to_sm89INS1_16FlashAttnFwdSm80INS1_25CollectiveMainloopFwdSm80ILi8ELi1ELb1EN4cute5tupleIJNS5_1CILi128EEENS7_ILi96EEES8_EEELi128ENS_6half_tEfNS_4arch4Sm80ELb0ELb1ELb0ELb1ELb0ELb0ELb1ELb0EEENS1_21CollectiveEpilogueFwdINS6_IJS8_S8_S9_EEENS6_IJNS7_ILi1EEESH_SH_EEESB_SD_Li256ELb1ELb1ELb0ELb0EEENS1_19SingleTileSchedulerILb1ELb0ELb1ELi128EEEEEEEEEvNT_6ParamsE)
        /*01e8*/ 	.word	0x00000000


	//----- nvinfo : EIATTR_MIN_STACK_SIZE
	.align		4
.L_92:
        /*01ec*/ 	.byte	0x04, 0x12
        /*01ee*/ 	.short	(.L_94 - .L_93)
	.align		4
.L_93:
        /*01f0*/ 	.word	index@(_ZN7cutlass13device_kernelIN5flash19enable_sm80_to_sm89INS1_16FlashAttnFwdSm80INS1_25CollectiveMainloopFwdSm80ILi8ELi1ELb1EN4cute5tupleIJNS5_1CILi128EEENS7_ILi96EEES8_EEELi128ENS_6half_tEfNS_4arch4Sm80ELb0ELb1ELb0ELb1ELb0ELb1ELb1ELb0EEENS1_21CollectiveEpilogueFwdINS6_IJS8_S8_S9_EEENS6_IJNS7_ILi1EEESH_SH_EEESB_SD_Li256ELb1ELb1ELb0ELb0EEENS1_19SingleTileSchedulerILb1ELb0ELb1ELi128EEEEEEEEEvNT_6ParamsE)
        /*01f4*/ 	.word	0x00000000


	//----- nvinfo : EIATTR_MIN_STACK_SIZE
	.align		4
.L_94:
        /*01f8*/ 	.byte	0x04, 0x12
        /*01fa*/ 	.short	(.L_96 - .L_95)
	.align		4
.L_95:
        /*01fc*/ 	.word	index@(_ZN7cutlass13device_kernelIN5flash19enable_sm80_to_sm89INS1_16FlashAttnFwdSm80INS1_25CollectiveMainloopFwdSm80ILi8ELi1ELb1EN4cute5tupleIJNS5_1CILi128EEES8_S8_EEELi128ENS_6half_tEfNS_4arch4Sm80ELb1ELb0ELb0ELb0ELb0ELb0ELb1ELb0EEENS1_21CollectiveEpilogueFwdIS9_NS6_IJNS7_ILi1EEESF_SF_EEESA_SC_Li256ELb0ELb1ELb0ELb0EEENS1_30DynamicPersistentTileSchedulerILi256ELi256ELb0ELb1ELb0EEEEEEEEEvNT_6ParamsE)
        /*0200*/ 	.word	0x00000000


	//----- nvinfo : EIATTR_MIN_STACK_SIZE
	.align		4
.L_96:
        /*0204*/ 	.byte	0x04, 0x12
        /*0206*/ 	.short	(.L_98 - .L_97)
	.align		4
.L_97:
        /*0208*/ 	.word	index@(_ZN7cutlass13device_kernelIN5flash19enable_sm80_to_sm89INS1_16FlashAttnFwdSm80INS1_25CollectiveMainloopFwdSm80ILi8ELi1ELb1EN4cute5tupleIJNS5_1CILi128EEES8_S8_EEELi128ENS_6half_tEfNS_4arch4Sm80ELb1ELb0ELb0ELb1ELb0ELb0ELb1ELb0EEENS1_21CollectiveEpilogueFwdIS9_NS6_IJNS7_ILi1EEESF_SF_EEESA_SC_Li256ELb1ELb1ELb0ELb0EEENS1_19SingleTileSchedulerILb1ELb0ELb1ELi128EEEEEEEEEvNT_6ParamsE)
        /*020c*/ 	.word	0x00000000


	//----- nvinfo : EIATTR_MIN_STACK_SIZE
	.align		4
.L_98:
        /*0210*/ 	.byte	0x04, 0x12
        /*0212*/ 	.short	(.L_100 - .L_99)
	.align		4
.L_99:
        /*0214*/ 	.word	index@(_ZN7cutlass13device_kernelIN5flash19enable_sm80_to_sm89INS1_16FlashAttnFwdSm80INS1_25CollectiveMainloopFwdSm80ILi8ELi1ELb1EN4cute5tupleIJNS5_1CILi128EEES8_S8_EEELi128ENS_6half_tEfNS_4arch4Sm80ELb1ELb0ELb0ELb1ELb0ELb1ELb1ELb0EEENS1_21CollectiveEpilogueFwdIS9_NS6_IJNS7_ILi1EEESF_SF_EEESA_SC_Li256ELb1ELb1ELb0ELb0EEENS1_19SingleTileSchedulerILb1ELb0ELb1ELi128EEEEEEEEEvNT_6ParamsE)
        /*0218*/ 	.word	0x00000000


	//----- nvinfo : EIATTR_MIN_STACK_SIZE
	.align		4
.L_100:
        /*021c*/ 	.byte	0x04, 0x12
        /*021e*/ 	.short	(.L_102 - .L_101)
	.align		4
.L_101:
        /*0220*/ 	.word	index@(_ZN7cutlass13device_kernelIN5flash19enable_sm80_to_sm89INS1_16FlashAttnFwdSm80INS1_25CollectiveMainloopFwdSm80ILi4ELi1ELb0EN4cute5tupleIJNS5_1CILi128EEENS7_ILi64EEES8_EEELi128ENS_6half_tEfNS_4arch4Sm80ELb0ELb0ELb0ELb0ELb0ELb0ELb1ELb0EEENS1_21CollectiveEpilogueFwdINS6_IJS8_S8_S9_EEENS6_IJNS7_ILi1EEESH_SH_EEESB_SD_Li128ELb0ELb1ELb0ELb0EEENS1_19SingleTileSchedulerILb0ELb0ELb1ELi128EEEEEEEEEvNT_6ParamsE)
        /*0224*/ 	.word	0x00000000


	//----- nvinfo : EIATTR_MIN_STACK_SIZE
	.align		4
.L_102:
        /*0228*/ 	.byte	0x04, 0x12
        /*022a*/ 	.short	(.L_104 - .L_103)
	.align		4
.L_103:
        /*022c*/ 	.word	index@(_ZN7cutlass13device_kernelIN5flash19enable_sm80_to_sm89INS1_16FlashAttnFwdSm80INS1_25CollectiveMainloopFwdSm80ILi4ELi1ELb0EN4cute5tupleIJNS5_1CILi128EEENS7_ILi64EEES8_EEELi128ENS_6half_tEfNS_4arch4Sm80ELb0ELb0ELb0ELb1ELb0ELb0ELb1ELb0EEENS1_21CollectiveEpilogueFwdINS6_IJS8_S8_S9_EEENS6_IJNS7_ILi1EEESH_SH_EEESB_SD_Li128ELb1ELb1ELb0ELb0EEENS1_19SingleTileSchedulerILb1ELb0ELb1ELi128EEEEEEEEEvNT_6ParamsE)
        /*0230*/ 	.word	0x00000000


	//----- nvinfo : EIATTR_MIN_STACK_SIZE
	.align		4
.L_104:
        /*0234*/ 	.byte	0x04, 0x12
        /*0236*/ 	.short	(.L_106 - .L_105)
	.align		4
.L_105:
        /*0238*/ 	.word	index@(_ZN7cutlass13device_kernelIN5flash19enable_sm80_to_sm89INS1_16FlashAttnFwdSm80INS1_25CollectiveMainloopFwdSm80ILi4ELi1ELb0EN4cute5tupleIJNS5_1CILi128EEENS7_ILi64EEES8_EEELi128ENS_6half_tEfNS_4arch4Sm80ELb0ELb0ELb0ELb1ELb0ELb1ELb1ELb0EEENS1_21CollectiveEpilogueFwdINS6_IJS8_S8_S9_EEENS6_IJNS7_ILi1EEESH_SH_EEESB_SD_Li128ELb1ELb1ELb0ELb0EEENS1_19SingleTileSchedulerILb1ELb0ELb1ELi128EEEEEEEEEvNT_6ParamsE)
        /*023c*/ 	.word	0x00000000


	//----- nvinfo : EIATTR_MIN_STACK_SIZE
	.align		4
.L_106:
        /*0240*/ 	.byte	0x04, 0x12
        /*0242*/ 	.short	(.L_108 - .L_107)
	.align		4
.L_107:
        /*0244*/ 	.word	index@(_ZN7cutlass13device_kernelIN5flash19enable_sm80_to_sm89INS1_16FlashAttnFwdSm80INS1_25CollectiveMainloopFwdSm80ILi4ELi1ELb0EN4cute5tupleIJNS5_1CILi128EEENS7_ILi48EEES8_EEELi128ENS_6half_tEfNS_4arch4Sm80ELb0ELb1ELb0ELb0ELb0ELb0ELb1ELb0EEENS1_21CollectiveEpilogueFwdINS6_IJS8_S8_S9_EEENS6_IJNS7_ILi1EEESH_SH_EEESB_SD_Li128ELb0ELb1ELb0ELb0EEENS1_19SingleTileSchedulerILb0ELb0ELb1ELi128EEEEEEEEEvNT_6ParamsE)
        /*0248*/ 	.word	0x00000000


	//----- nvinfo : EIATTR_MIN_STACK_SIZE
	.align		4
.L_108:
        /*024c*/ 	.byte	0x04, 0x12
        /*024e*/ 	.short	(.L_110 - .L_109)
	.align		4
.L_109:
        /*0250*/ 	.word	index@(_ZN7cutlass13device_kernelIN5flash19enable_sm80_to_sm89INS1_16FlashAttnFwdSm80INS1_25CollectiveMainloopFwdSm80ILi4ELi1ELb0EN4cute5tupleIJNS5_1CILi128EEENS7_ILi48EEES8_EEELi128ENS_6half_tEfNS_4arch4Sm80ELb0ELb1ELb0ELb1ELb0ELb0ELb1ELb0EEENS1_21CollectiveEpilogueFwdINS6_IJS8_S8_S9_EEENS6_IJNS7_ILi1EEESH_SH_EEESB_SD_Li128ELb1ELb1ELb0ELb0EEENS1_19SingleTileSchedulerILb1ELb0ELb1ELi128EEEEEEEEEvNT_6ParamsE)
        /*0254*/ 	.word	0x00000000


	//----- nvinfo : EIATTR_MIN_STACK_SIZE
	.align		4
.L_110:
        /*0258*/ 	.byte	0x04, 0x12
        /*025a*/ 	.short	(.L_112 - .L_111)
	.align		4
.L_111:
        /*025c*/ 	.word	index@(_ZN7cutlass13device_kernelIN5flash19enable_sm80_to_sm89INS1_16FlashAttnFwdSm80INS1_25CollectiveMainloopFwdSm80ILi4ELi1ELb0EN4cute5tupleIJNS5_1CILi128EEENS7_ILi48EEES8_EEELi128ENS_6half_tEfNS_4arch4Sm80ELb0ELb1ELb0ELb1ELb0ELb1ELb1ELb0EEENS1_21CollectiveEpilogueFwdINS6_IJS8_S8_S9_EEENS6_IJNS7_ILi1EEESH_SH_EEESB_SD_Li128ELb1ELb1ELb0ELb0EEENS1_19SingleTileSchedulerILb1ELb0ELb1ELi128EEEEEEEEEvNT_6ParamsE)
        /*0260*/ 	.word	0x00000000


	//----- nvinfo : EIATTR_MIN_STACK_SIZE
	.align		4
.L_112:
        /*0264*/ 	.byte	0x04, 0x12
        /*0266*/ 	.short	(.L_114 - .L_113)
	.align		4
.L_113:
        /*0268*/ 	.word	index@(_ZN7cutlass13device_kernelIN5flash19enable_sm80_to_sm89INS1_16FlashAttnFwdSm80INS1_25CollectiveMainloopFwdSm80ILi4ELi1ELb0EN4cute5tupleIJNS5_1CILi128EEENS7_ILi64EEES8_EEELi128ENS_6half_tEfNS_4arch4Sm80ELb1ELb0ELb0ELb0ELb0ELb0ELb1ELb0EEENS1_21CollectiveEpilogueFwdINS6_IJS8_S8_S9_EEENS6_IJNS7_ILi1EEESH_SH_EEESB_SD_Li128ELb0ELb1ELb0ELb0EEENS1_30DynamicPersistentTileSchedulerILi128ELi128ELb0ELb1ELb0EEEEEEEEEvNT_6ParamsE)
        /*026c*/ 	.word	0x00000000


	//----- nvinfo : EIATTR_MIN_STACK_SIZE
	.align		4
.L_114:
        /*0270*/ 	.byte	0x04, 0x12
        /*0272*/ 	.short	(.L_116 - .L_115)
	.align		4
.L_115:
        /*0274*/ 	.word	index@(_ZN7cutlass13device_kernelIN5flash19enable_sm80_to_sm89INS1_16FlashAttnFwdSm80INS1_25CollectiveMainloopFwdSm80ILi4ELi1ELb0EN4cute5tupleIJNS5_1CILi128EEENS7_ILi64EEES8_EEELi128ENS_6half_tEfNS_4arch4Sm80ELb1ELb0ELb0ELb1ELb0ELb0ELb1ELb0EEENS1_21CollectiveEpilogueFwdINS6_IJS8_S8_S9_EEENS6_IJNS7_ILi1EEESH_SH_EEESB_SD_Li128ELb1ELb1ELb0ELb0EEENS1_19SingleTileSchedulerILb1ELb0ELb1ELi128EEEEEEEEEvNT_6ParamsE)
        /*0278*/ 	.word	0x00000000


	//----- nvinfo : EIATTR_MIN_STACK_SIZE
	.align		4
.L_116:
        /*027c*/ 	.byte	0x04, 0x12
        /*027e*/ 	.short	(.L_118 - .L_117)
	.align		4
.L_117:
        /*0280*/ 	.word	index@(_ZN7cutlass13device_kernelIN5flash19enable_sm80_to_sm89INS1_16FlashAttnFwdSm80INS1_25CollectiveMainloopFwdSm80ILi4ELi1ELb0EN4cute5tupleIJNS5_1CILi128EEENS7_ILi64EEES8_EEELi128ENS_6half_tEfNS_4arch4Sm80ELb1ELb0ELb0ELb1ELb0ELb1ELb1ELb0EEENS1_21CollectiveEpilogueFwdINS6_IJS8_S8_S9_EEENS6_IJNS7_ILi1EEESH_SH_EEESB_SD_Li128ELb1ELb1ELb0ELb0EEENS1_19SingleTileSchedulerILb1ELb0ELb1ELi128EEEEEEEEEvNT_6ParamsE)
        /*0284*/ 	.word	0x00000000
.L_118:


//--------------------- .nv.compat                --------------------------
	.section	.nv.compat,"",@"SHT_CUDA_COMPAT_INFO"
	.align	4
        /*0000*/ 	.byte	0x02, 0x09, 0x01, 0x00, 0x02, 0x02, 0x01, 0x00, 0x02, 0x05, 0x05, 0x00, 0x03, 0x07, 0x01, 0x01
        /*0010*/ 	.byte	0x02, 0x03, 0x00, 0x00, 0x02, 0x06, 0x01, 0x00, 0x04, 0x0b, 0x08, 0x00, 0x00, 0x00, 0x00, 0x00
        /*0020*/ 	.byte	0x00, 0x00, 0x00, 0x00


//--------------------- .nv.info._ZN7cutlass13device_kernelIN5flash19enable_sm80_to_sm89INS1_16FlashAttnFwdSm80INS1_25CollectiveMainloopFwdSm80ILi8ELi1ELb1EN4cute5tupleIJNS5_1CILi128EEES8_S8_EEELi128ENS_6half_tEfNS_4arch4Sm80ELb0ELb0ELb0ELb0ELb0ELb0ELb1ELb0EEENS1_21CollectiveEpilogueFwdIS9_NS6_IJNS7_ILi1EEESF_SF_EEESA_SC_Li256ELb0ELb1ELb0ELb0EEENS1_19SingleTileSchedulerILb0ELb0ELb1ELi128EEEEEEEEEvNT_6ParamsE --------------------------
	.section	.nv.info._ZN7cutlass13device_kernelIN5flash19enable_sm80_to_sm89INS1_16FlashAttnFwdSm80INS1_25CollectiveMainloopFwdSm80ILi8ELi1ELb1EN4cute5tupleIJNS5_1CILi128EEES8_S8_EEELi128ENS_6half_tEfNS_4arch4Sm80ELb0ELb0ELb0ELb0ELb0ELb0ELb1ELb0EEENS1_21CollectiveEpilogueFwdIS9_NS6_IJNS7_ILi1EEESF_SF_EEESA_SC_Li256ELb0ELb1ELb0ELb0EEENS1_19SingleTileSchedulerILb0ELb0ELb1ELi128EEEEEEEEEvNT_6ParamsE,"",@"SHT_CUDA_INFO"
	.sectionflags	@""
	.align	4


	//----- nvinfo : EIATTR_CUDA_API_VERSION
	.align		4
        /*0000*/ 	.byte	0x04, 0x37
        /*0002*/ 	.short	(.L_120 - .L_119)
.L_119:
        /*0004*/ 	.word	0x00000082


	//----- nvinfo : EIATTR_KPARAM_INFO
	.align		4
.L_120:
        /*0008*/ 	.byte	0x04, 0x17
        /*000a*/ 	.short	(.L_122 - .L_121)
.L_121:
        /*000c*/ 	.word	0x00000000
        /*0010*/ 	.short	0x0000
        /*0012*/ 	.short	0x0000
        /*0014*/ 	.byte	0x00, 0xf0, 0x61, 0x10


	//----- nvinfo : EIATTR_SPARSE_MMA_MASK
	.align		4
.L_122:
        /*0018*/ 	.byte	0x03, 0x50
        /*001a*/ 	.short	0x0000


	//----- nvinfo : EIATTR_MAXREG_COUNT
	.align		4
        /*001c*/ 	.byte	0x03, 0x1b
        /*001e*/ 	.short	0x00ff


	//----- nvinfo : EIATTR_MERCURY_ISA_VERSION
	.align		4
        /*0020*/ 	.byte	0x03, 0x5f
        /*0022*/ 	.short	0x0101


	//----- nvinfo : EIATTR_EXIT_INSTR_OFFSETS
	.align		4
        /*0024*/ 	.byte	0x04, 0x1c
        /*0026*/ 	.short	(.L_124 - .L_123)


	//   ....[0]....
.L_123:
        /*0028*/ 	.word	0x00000010


	//----- nvinfo : EIATTR_MAX_THREADS
	.align		4
.L_124:
        /*002c*/ 	.byte	0x04, 0x05
        /*002e*/ 	.short	(.L_126 - .L_125)
.L_125:
        /*0030*/ 	.word	0x00000100
        /*0034*/ 	.word	0x00000001
        /*0038*/ 	.word	0x00000001


	//----- nvinfo : EIATTR_CBANK_PARAM_SIZE
	.align		4
.L_126:
        /*003c*/ 	.byte	0x03, 0x19
        /*003e*/ 	.short	0x0418


	//----- nvinfo : EIATTR_PARAM_CBANK
	.align		4
        /*0040*/ 	.byte	0x04, 0x0a
        /*0042*/ 	.short	(.L_128 - .L_127)
	.align		4
.L_127:
        /*0044*/ 	.word	index@(.nv.constant0._ZN7cutlass13device_kernelIN5flash19enable_sm80_to_sm89INS1_16FlashAttnFwdSm80INS1_25CollectiveMainloopFwdSm80ILi8ELi1ELb1EN4cute5tupleIJNS5_1CILi128EEES8_S8_EEELi128ENS_6half_tEfNS_4arch4Sm80ELb0ELb0ELb0ELb0ELb0ELb0ELb1ELb0EEENS1_21CollectiveEpilogueFwdIS9_NS6_IJNS7_ILi1EEESF_SF_EEESA_SC_Li256ELb0ELb1ELb0ELb0EEENS1_19SingleTileSchedulerILb0ELb0ELb1ELi128EEEEEEEEEvNT_6ParamsE)
        /*0048*/ 	.short	0x0210
        /*004a*/ 	.short	0x0418


	//----- nvinfo : EIATTR_SW_WAR
	.align		4
.L_128:
        /*004c*/ 	.byte	0x04, 0x36
        /*004e*/ 	.short	(.L_130 - .L_129)
.L_129:
        /*0050*/ 	.word	0x00000008
.L_130:


//--------------------- .nv.info._ZN7cutlass13device_kernelIN5flash19enable_sm80_to_sm89INS1_16FlashAttnFwdSm80INS1_25CollectiveMainloopFwdSm80ILi8ELi1ELb1EN4cute5tupleIJNS5_1CILi128EEES8_S8_EEELi128ENS_6half_tEfNS_4arch4Sm80ELb0ELb0ELb0ELb1ELb0ELb0ELb1ELb0EEENS1_21CollectiveEpilogueFwdIS9_NS6_IJNS7_ILi1EEESF_SF_EEESA_SC_Li256ELb1ELb1ELb0ELb0EEENS1_19SingleTileSchedulerILb1ELb0ELb1ELi128EEEEEEEEEvNT_6ParamsE --------------------------
	.section	.nv.info._ZN7cutlass13device_kernelIN5flash19enable_sm80_to_sm89INS1_16FlashAttnFwdSm80INS1_25CollectiveMainloopFwdSm80ILi8ELi1ELb1EN4cute5tupleIJNS5_1CILi128EEES8_S8_EEELi128ENS_6half_tEfNS_4arch4Sm80ELb0ELb0ELb0ELb1ELb0ELb0ELb1ELb0EEENS1_21CollectiveEpilogueFwdIS9_NS6_IJNS7_ILi1EEESF_SF_EEESA_SC_Li256ELb1ELb1ELb0ELb0EEENS1_19SingleTileSchedulerILb1ELb0ELb1ELi128EEEEEEEEEvNT_6ParamsE,"",@"SHT_CUDA_INFO"
	.sectionflags	@""
	.align	4


	//----- nvinfo : EIATTR_CUDA_API_VERSION
	.align		4
        /*0000*/ 	.byte	0x04, 0x37
        /*0002*/ 	.short	(.L_132 - .L_131)
.L_131:
        /*0004*/ 	.word	0x00000082


	//----- nvinfo : EIATTR_KPARAM_INFO
	.align		4
.L_132:
        /*0008*/ 	.byte	0x04, 0x17
        /*000a*/ 	.short	(.L_134 - .L_133)
.L_133:
        /*000c*/ 	.word	0x00000000
        /*0010*/ 	.short	0x0000
        /*0012*/ 	.short	0x0000
        /*0014*/ 	.byte	0x00, 0xf0, 0x61, 0x10


	//----- nvinfo : EIATTR_SPARSE_MMA_MASK
	.align		4
.L_134:
        /*0018*/ 	.byte	0x03, 0x50
        /*001a*/ 	.short	0x0000


	//----- nvinfo : EIATTR_MAXREG_COUNT
	.align		4
        /*001c*/ 	.byte	0x03, 0x1b
        /*001e*/ 	.short	0x00ff


	//----- nvinfo : EIATTR_MERCURY_ISA_VERSION
	.align		4
        /*0020*/ 	.byte	0x03, 0x5f
        /*0022*/ 	.short	0x0101


	//----- nvinfo : EIATTR_EXIT_INSTR_OFFSETS
	.align		4
        /*0024*/ 	.byte	0x04, 0x1c
        /*0026*/ 	.short	(.L_136 - .L_135)


	//   ....[0]....
.L_135:
        /*0028*/ 	.word	0x00000010


	//----- nvinfo : EIATTR_MAX_THREADS
	.align		4
.L_136:
        /*002c*/ 	.byte	0x04, 0x05
        /*002e*/ 	.short	(.L_138 - .L_137)
.L_137:
        /*0030*/ 	.word	0x00000100
        /*0034*/ 	.word	0x00000001
        /*0038*/ 	.word	0x00000001


	//----- nvinfo : EIATTR_CBANK_PARAM_SIZE
	.align		4
.L_138:
        /*003c*/ 	.byte	0x03, 0x19
        /*003e*/ 	.short	0x0418


	//----- nvinfo : EIATTR_PARAM_CBANK
	.align		4
        /*0040*/ 	.byte	0x04, 0x0a
        /*0042*/ 	.short	(.L_140 - .L_139)
	.align		4
.L_139:
        /*0044*/ 	.word	index@(.nv.constant0._ZN7cutlass13device_kernelIN5flash19enable_sm80_to_sm89INS1_16FlashAttnFwdSm80INS1_25CollectiveMainloopFwdSm80ILi8ELi1ELb1EN4cute5tupleIJNS5_1CILi128EEES8_S8_EEELi128ENS_6half_tEfNS_4arch4Sm80ELb0ELb0ELb0ELb1ELb0ELb0ELb1ELb0EEENS1_21CollectiveEpilogueFwdIS9_NS6_IJNS7_ILi1EEESF_SF_EEESA_SC_Li256ELb1ELb1ELb0ELb0EEENS1_19SingleTileSchedulerILb1ELb0ELb1ELi128EEEEEEEEEvNT_6ParamsE)
        /*0048*/ 	.short	0x0210
        /*004a*/ 	.short	0x0418


	//----- nvinfo : EIATTR_SW_WAR
	.align		4
.L_140:
        /*004c*/ 	.byte	0x04, 0x36
        /*004e*/ 	.short	(.L_142 - .L_141)
.L_141:
        /*0050*/ 	.word	0x00000008
.L_142:


//--------------------- .nv.info._ZN7cutlass13device_kernelIN5flash19enable_sm80_to_sm89INS1_16FlashAttnFwdSm80INS1_25CollectiveMainloopFwdSm80ILi8ELi1ELb1EN4cute5tupleIJNS5_1CILi128EEES8_S8_EEELi128ENS_6half_tEfNS_4arch4Sm80ELb0ELb0ELb0ELb1ELb0ELb1ELb1ELb0EEENS1_21CollectiveEpilogueFwdIS9_NS6_IJNS7_ILi1EEESF_SF_EEESA_SC_Li256ELb1ELb1ELb0ELb0EEENS1_19SingleTileSchedulerILb1ELb0ELb1ELi128EEEEEEEEEvNT_6ParamsE --------------------------
	.section	.nv.info._ZN7cutlass13device_kernelIN5flash19enable_sm80_to_sm89INS1_16FlashAttnFwdSm80INS1_25CollectiveMainloopFwdSm80ILi8ELi1ELb1EN4cute5tupleIJNS5_1CILi128EEES8_S8_EEELi128ENS_6half_tEfNS_4arch4Sm80ELb0ELb0ELb0ELb1ELb0ELb1ELb1ELb0EEENS1_21CollectiveEpilogueFwdIS9_NS6_IJNS7_ILi1EEESF_SF_EEESA_SC_Li256ELb1ELb1ELb0ELb0EEENS1_19SingleTileSchedulerILb1ELb0ELb1ELi128EEEEEEEEEvNT_6ParamsE,"",@"SHT_CUDA_INFO"
	.sectionflags	@""
	.align	4


	//----- nvinfo : EIATTR_CUDA_API_VERSION
	.align		4
        /*0000*/ 	.byte	0x04, 0x37
        /*0002*/ 	.short	(.L_144 - .L_143)
.L_143:
        /*0004*/ 	.word	0x00000082


	//----- nvinfo : EIATTR_KPARAM_INFO
	.align		4
.L_144:
        /*0008*/ 	.byte	0x04, 0x17
        /*000a*/ 	.short	(.L_146 - .L_145)
.L_145:
        /*000c*/ 	.word	0x00000000
        /*0010*/ 	.short	0x0000
        /*0012*/ 	.short	0x0000
        /*0014*/ 	.byte	0x00, 0xf0, 0x61, 0x10


	//----- nvinfo : EIATTR_SPARSE_MMA_MASK
	.align		4
.L_146:
        /*0018*/ 	.byte	0x03, 0x50
        /*001a*/ 	.short	0x0000


	//----- nvinfo : EIATTR_MAXREG_COUNT
	.align		4
        /*001c*/ 	.byte	0x03, 0x1b
        /*001e*/ 	.short	0x00ff


	//----- nvinfo : EIATTR_MERCURY_ISA_VERSION
	.align		4
        /*0020*/ 	.byte	0x03, 0x5f
        /*0022*/ 	.short	0x0101


	//----- nvinfo : EIATTR_EXIT_INSTR_OFFSETS
	.align		4
        /*0024*/ 	.byte	0x04, 0x1c
        /*0026*/ 	.short	(.L_148 - .L_147)


	//   ....[0]....
.L_147:
        /*0028*/ 	.word	0x00000010


	//----- nvinfo : EIATTR_MAX_THREADS
	.align		4
.L_148:
        /*002c*/ 	.byte	0x04, 0x05
        /*002e*/ 	.short	(.L_150 - .L_149)
.L_149:
        /*0030*/ 	.word	0x00000100
        /*0034*/ 	.word	0x00000001
        /*0038*/ 	.word	0x00000001


	//----- nvinfo : EIATTR_CBANK_PARAM_SIZE
	.align		4
.L_150:
        /*003c*/ 	.byte	0x03, 0x19
        /*003e*/ 	.short	0x0418


	//----- nvinfo : EIATTR_PARAM_CBANK
	.align		4
        /*0040*/ 	.byte	0x04, 0x0a
        /*0042*/ 	.short	(.L_152 - .L_151)
	.align		4
.L_151:
        /*0044*/ 	.word	index@(.nv.constant0._ZN7cutlass13device_kernelIN5flash19enable_sm80_to_sm89INS1_16FlashAttnFwdSm80INS1_25CollectiveMainloopFwdSm80ILi8ELi1ELb1EN4cute5tupleIJNS5_1CILi128EEES8_S8_EEELi128ENS_6half_tEfNS_4arch4Sm80ELb0ELb0ELb0ELb1ELb0ELb1ELb1ELb0EEENS1_21CollectiveEpilogueFwdIS9_NS6_IJNS7_ILi1EEESF_SF_EEESA_SC_Li256ELb1ELb1ELb0ELb0EEENS1_19SingleTileSchedulerILb1ELb0ELb1ELi128EEEEEEEEEvNT_6ParamsE)
        /*0048*/ 	.short	0x0210
        /*004a*/ 	.short	0x0418


	//----- nvinfo : EIATTR_SW_WAR
	.align		4
.L_152:
        /*004c*/ 	.byte	0x04, 0x36
        /*004e*/ 	.short	(.L_154 - .L_153)
.L_153:
        /*0050*/ 	.word	0x00000008
.L_154:


//--------------------- .nv.info._ZN7cutlass13device_kernelIN5flash19enable_sm80_to_sm89INS1_16FlashAttnFwdSm80INS1_25CollectiveMainloopFwdSm80ILi8ELi1ELb1EN4cute5tupleIJNS5_1CILi128EEENS7_ILi96EEES8_EEELi128ENS_6half_tEfNS_4arch4Sm80ELb0ELb1ELb0ELb0ELb0ELb0ELb1ELb0EEENS1_21CollectiveEpilogueFwdINS6_IJS8_S8_S9_EEENS6_IJNS7_ILi1EEESH_SH_EEESB_SD_Li256ELb0ELb1ELb0ELb0EEENS1_19SingleTileSchedulerILb0ELb0ELb1ELi128EEEEEEEEEvNT_6ParamsE --------------------------
	.section	.nv.info._ZN7cutlass13device_kernelIN5flash19enable_sm80_to_sm89INS1_16FlashAttnFwdSm80INS1_25CollectiveMainloopFwdSm80ILi8ELi1ELb1EN4cute5tupleIJNS5_1CILi128EEENS7_ILi96EEES8_EEELi128ENS_6half_tEfNS_4arch4Sm80ELb0ELb1ELb0ELb0ELb0ELb0ELb1ELb0EEENS1_21CollectiveEpilogueFwdINS6_IJS8_S8_S9_EEENS6_IJNS7_ILi1EEESH_SH_EEESB_SD_Li256ELb0ELb1ELb0ELb0EEENS1_19SingleTileSchedulerILb0ELb0ELb1ELi128EEEEEEEEEvNT_6ParamsE,"",@"SHT_CUDA_INFO"
	.sectionflags	@""
	.align	4


	//----- nvinfo : EIATTR_CUDA_API_VERSION
	.align		4
        /*0000*/ 	.byte	0x04, 0x37
        /*0002*/ 	.short	(.L_156 - .L_155)
.L_155:
        /*0004*/ 	.word	0x00000082


	//----- nvinfo : EIATTR_KPARAM_INFO
	.align		4
.L_156:
        /*0008*/ 	.byte	0x04, 0x17
        /*000a*/ 	.short	(.L_158 - .L_157)
.L_157:
        /*000c*/ 	.word	0x00000000
        /*0010*/ 	.short	0x0000
        /*0012*/ 	.short	0x0000
        /*0014*/ 	.byte	0x00, 0xf0, 0x61, 0x10


	//----- nvinfo : EIATTR_SPARSE_MMA_MASK
	.align		4
.L_158:
        /*0018*/ 	.byte	0x03, 0x50
        /*001a*/ 	.short	0x0000


	//----- nvinfo : EIATTR_MAXREG_COUNT
	.align		4
        /*001c*/ 	.byte	0x03, 0x1b
        /*001e*/ 	.short	0x00ff


	//----- nvinfo : EIATTR_MERCURY_ISA_VERSION
	.align		4
        /*0020*/ 	.byte	0x03, 0x5f
        /*0022*/ 	.short	0x0101


	//----- nvinfo : EIATTR_EXIT_INSTR_OFFSETS
	.align		4
        /*0024*/ 	.byte	0x04, 0x1c
        /*0026*/ 	.short	(.L_160 - .L_159)


	//   ....[0]....
.L_159:
        /*0028*/ 	.word	0x00000010


	//----- nvinfo : EIATTR_MAX_THREADS
	.align		4
.L_160:
        /*002c*/ 	.byte	0x04, 0x05
        /*002e*/ 	.short	(.L_162 - .L_161)
.L_161:
        /*0030*/ 	.word	0x00000100
        /*0034*/ 	.word	0x00000001
        /*0038*/ 	.word	0x00000001


	//----- nvinfo : EIATTR_CBANK_PARAM_SIZE
	.align		4
.L_162:
        /*003c*/ 	.byte	0x03, 0x19
        /*003e*/ 	.short	0x0418


	//----- nvinfo : EIATTR_PARAM_CBANK
	.align		4
        /*0040*/ 	.byte	0x04, 0x0a
        /*0042*/ 	.short	(.L_164 - .L_163)
	.align		4
.L_163:
        /*0044*/ 	.word	index@(.nv.constant0._ZN7cutlass13device_kernelIN5flash19enable_sm80_to_sm89INS1_16FlashAttnFwdSm80INS1_25CollectiveMainloopFwdSm80ILi8ELi1ELb1EN4cute5tupleIJNS5_1CILi128EEENS7_ILi96EEES8_EEELi128ENS_6half_tEfNS_4arch4Sm80ELb0ELb1ELb0ELb0ELb0ELb0ELb1ELb0EEENS1_21CollectiveEpilogueFwdINS6_IJS8_S8_S9_EEENS6_IJNS7_ILi1EEESH_SH_EEESB_SD_Li256ELb0ELb1ELb0ELb0EEENS1_19SingleTileSchedulerILb0ELb0ELb1ELi128EEEEEEEEEvNT_6ParamsE)
        /*0048*/ 	.short	0x0210
        /*004a*/ 	.short	0x0418


	//----- nvinfo : EIATTR_SW_WAR
	.align		4
.L_164:
        /*004c*/ 	.byte	0x04, 0x36
        /*004e*/ 	.short	(.L_166 - .L_165)
.L_165:
        /*0050*/ 	.word	0x00000008
.L_166:


//--------------------- .nv.info._ZN7cutlass13device_kernelIN5flash19enable_sm80_to_sm89INS1_16FlashAttnFwdSm80INS1_25CollectiveMainloopFwdSm80ILi8ELi1ELb1EN4cute5tupleIJNS5_1CILi128EEENS7_ILi96EEES8_EEELi128ENS_6half_tEfNS_4arch4Sm80ELb0ELb1ELb0ELb1ELb0ELb0ELb1ELb0EEENS1_21CollectiveEpilogueFwdINS6_IJS8_S8_S9_EEENS6_IJNS7_ILi1EEESH_SH_EEESB_SD_Li256ELb1ELb1ELb0ELb0EEENS1_19SingleTileSchedulerILb1ELb0ELb1ELi128EEEEEEEEEvNT_6ParamsE --------------------------
	.section	.nv.info._ZN7cutlass13device_kernelIN5flash19enable_sm80_to_sm89INS1_16FlashAttnFwdSm80INS1_25CollectiveMainloopFwdSm80ILi8ELi1ELb1EN4cute5tupleIJNS5_1CILi128EEENS7_ILi96EEES8_EEELi128ENS_6half_tEfNS_4arch4Sm80ELb0ELb1ELb0ELb1ELb0ELb0ELb1ELb0EEENS1_21CollectiveEpilogueFwdINS6_IJS8_S8_S9_EEENS6_IJNS7_ILi1EEESH_SH_EEESB_SD_Li256ELb1ELb1ELb0ELb0EEENS1_19SingleTileSchedulerILb1ELb0ELb1ELi128EEEEEEEEEvNT_6ParamsE,"",@"SHT_CUDA_INFO"
	.sectionflags	@""
	.align	4


	//----- nvinfo : EIATTR_CUDA_API_VERSION
	.align		4
        /*0000*/ 	.byte	0x04, 0x37
        /*0002*/ 	.short	(.L_168 - .L_167)
.L_167:
        /*0004*/ 	.word	0x00000082


	//----- nvinfo : EIATTR_KPARAM_INFO
	.align		4
.L_168:
        /*0008*/ 	.byte	0x04, 0x17
        /*000a*/ 	.short	(.L_170 - .L_169)
.L_169:
        /*000c*/ 	.word	0x00000000
        /*0010*/ 	.short	0x0000
        /*0012*/ 	.short	0x0000
        /*0014*/ 	.byte	0x00, 0xf0, 0x61, 0x10


	//----- nvinfo : EIATTR_SPARSE_MMA_MASK
	.align		4
.L_170:
        /*0018*/ 	.byte	0x03, 0x50
        /*001a*/ 	.short	0x0000


	//----- nvinfo : EIATTR_MAXREG_COUNT
	.align		4
        /*001c*/ 	.byte	0x03, 0x1b
        /*001e*/ 	.short	0x00ff


	//----- nvinfo : EIATTR_MERCURY_ISA_VERSION
	.align		4
        /*0020*/ 	.byte	0x03, 0x5f
        /*0022*/ 	.short	0x0101


	//----- nvinfo : EIATTR_EXIT_INSTR_OFFSETS
	.align		4
        /*0024*/ 	.byte	0x04, 0x1c
        /*0026*/ 	.short	(.L_172 - .L_171)


	//   ....[0]....
.L_171:
        /*0028*/ 	.word	0x00000010


	//----- nvinfo : EIATTR_MAX_THREADS
	.align		4
.L_172:
        /*002c*/ 	.byte	0x04, 0x05
        /*002e*/ 	.short	(.L_174 - .L_173)
.L_173:
        /*0030*/ 	.word	0x00000100
        /*0034*/ 	.word	0x00000001
        /*0038*/ 	.word	0x00000001


	//----- nvinfo : EIATTR_CBANK_PARAM_SIZE
	.align		4
.L_174:
        /*003c*/ 	.byte	0x03, 0x19
        /*003e*/ 	.short	0x0418


	//----- nvinfo : EIATTR_PARAM_CBANK
	.align		4
        /*0040*/ 	.byte	0x04, 0x0a
        /*0042*/ 	.short	(.L_176 - .L_175)
	.align		4
.L_175:
        /*0044*/ 	.word	index@(.nv.constant0._ZN7cutlass13device_kernelIN5flash19enable_sm80_to_sm89INS1_16FlashAttnFwdSm80INS1_25CollectiveMainloopFwdSm80ILi8ELi1ELb1EN4cute5tupleIJNS5_1CILi128EEENS7_ILi96EEES8_EEELi128ENS_6half_tEfNS_4arch4Sm80ELb0ELb1ELb0ELb1ELb0ELb0ELb1ELb0EEENS1_21CollectiveEpilogueFwdINS6_IJS8_S8_S9_EEENS6_IJNS7_ILi1EEESH_SH_EEESB_SD_Li256ELb1ELb1ELb0ELb0EEENS1_19SingleTileSchedulerILb1ELb0ELb1ELi128EEEEEEEEEvNT_6ParamsE)
        /*0048*/ 	.short	0x0210
        /*004a*/ 	.short	0x0418


	//----- nvinfo : EIATTR_SW_WAR
	.align		4
.L_176:
        /*004c*/ 	.byte	0x04, 0x36
        /*004e*/ 	.short	(.L_178 - .L_177)
.L_177:
        /*0050*/ 	.word	0x00000008
.L_178:


//--------------------- .nv.info._ZN7cutlass13device_kernelIN5flash19enable_sm80_to_sm89INS1_16FlashAttnFwdSm80INS1_25CollectiveMainloopFwdSm80ILi8ELi1ELb1EN4cute5tupleIJNS5_1CILi128EEENS7_ILi96EEES8_EEELi128ENS_6half_tEfNS_4arch4Sm80ELb0ELb1ELb0ELb1ELb0ELb1ELb1ELb0EEENS1_21CollectiveEpilogueFwdINS6_IJS8_S8_S9_EEENS6_IJNS7_ILi1EEESH_SH_EEESB_SD_Li256ELb1ELb1ELb0ELb0EEENS1_19SingleTileSchedulerILb1ELb0ELb1ELi128EEEEEEEEEvNT_6ParamsE --------------------------
	.section	.nv.info._ZN7cutlass13device_kernelIN5flash19enable_sm80_to_sm89INS1_16FlashAttnFwdSm80INS1_25CollectiveMainloopFwdSm80ILi8ELi1ELb1EN4cute5tupleIJNS5_1CILi128EEENS7_ILi96EEES8_EEELi128ENS_6half_tEfNS_4arch4Sm80ELb0ELb1ELb0ELb1ELb0ELb1ELb1ELb0EEENS1_21CollectiveEpilogueFwdINS6_IJS8_S8_S9_EEENS6_IJNS7_ILi1EEESH_SH_EEESB_SD_Li256ELb1ELb1ELb0ELb0EEENS1_19SingleTileSchedulerILb1ELb0ELb1ELi128EEEEEEEEEvNT_6ParamsE,"",@"SHT_CUDA_INFO"
	.sectionflags	@""
	.align	4


	//----- nvinfo : EIATTR_CUDA_API_VERSION
	.align		4
        /*0000*/ 	.byte	0x04, 0x37
        /*0002*/ 	.short	(.L_180 - .L_179)
.L_179:
        /*0004*/ 	.word	0x00000082


	//----- nvinfo : EIATTR_KPARAM_INFO
	.align		4
.L_180:
        /*0008*/ 	.byte	0x04, 0x17
        /*000a*/ 	.short	(.L_182 - .L_181)
.L_181:
        /*000c*/ 	.word	0x00000000
        /*0010*/ 	.short	0x0000
        /*0012*/ 	.short	0x0000
        /*0014*/ 	.byte	0x00, 0xf0, 0x61, 0x10


	//----- nvinfo : EIATTR_SPARSE_MMA_MASK
	.align		4
.L_182:
        /*0018*/ 	.byte	0x03, 0x50
        /*001a*/ 	.short	0x0000


	//----- nvinfo : EIATTR_MAXREG_COUNT
	.align		4
        /*001c*/ 	.byte	0x03, 0x1b
        /*001e*/ 	.short	0x00ff


	//----- nvinfo : EIATTR_MERCURY_ISA_VERSION
	.align		4
        /*0020*/ 	.byte	0x03, 0x5f
        /*0022*/ 	.short	0x0101


	//----- nvinfo : EIATTR_EXIT_INSTR_OFFSETS
	.align		4
        /*0024*/ 	.byte	0x04, 0x1c
        /*0026*/ 	.short	(.L_184 - .L_183)


	//   ....[0]....
.L_183:
        /*0028*/ 	.word	0x00000010


	//----- nvinfo : EIATTR_MAX_THREADS
	.align		4
.L_184:
        /*002c*/ 	.byte	0x04, 0x05
        /*002e*/ 	.short	(.L_186 - .L_185)
.L_185:
        /*0030*/ 	.word	0x00000100
        /*0034*/ 	.word	0x00000001
        /*0038*/ 	.word	0x00000001


	//----- nvinfo : EIATTR_CBANK_PARAM_SIZE
	.align		4
.L_186:
        /*003c*/ 	.byte	0x03, 0x19
        /*003e*/ 	.short	0x0418


	//----- nvinfo : EIATTR_PARAM_CBANK
	.align		4
        /*0040*/ 	.byte	0x04, 0x0a
        /*0042*/ 	.short	(.L_188 - .L_187)
	.align		4
.L_187:
        /*0044*/ 	.word	index@(.nv.constant0._ZN7cutlass13device_kernelIN5flash19enable_sm80_to_sm89INS1_16FlashAttnFwdSm80INS1_25CollectiveMainloopFwdSm80ILi8ELi1ELb1EN4cute5tupleIJNS5_1CILi128EEENS7_ILi96EEES8_EEELi128ENS_6half_tEfNS_4arch4Sm80ELb0ELb1ELb0ELb1ELb0ELb1ELb1ELb0EEENS1_21CollectiveEpilogueFwdINS6_IJS8_S8_S9_EEENS6_IJNS7_ILi1EEESH_SH_EEESB_SD_Li256ELb1ELb1ELb0ELb0EEENS1_19SingleTileSchedulerILb1ELb0ELb1ELi128EEEEEEEEEvNT_6ParamsE)
        /*0048*/ 	.short	0x0210
        /*004a*/ 	.short	0x0418


	//----- nvinfo : EIATTR_SW_WAR
	.align		4
.L_188:
        /*004c*/ 	.byte	0x04, 0x36
        /*004e*/ 	.short	(.L_190 - .L_189)
.L_189:
        /*0050*/ 	.word	0x00000008
.L_190:


//--------------------- .nv.info._ZN7cutlass13device_kernelIN5flash19enable_sm80_to_sm89INS1_16FlashAttnFwdSm80INS1_25CollectiveMainloopFwdSm80ILi8ELi1ELb1EN4cute5tupleIJNS5_1CILi128EEES8_S8_EEELi128ENS_6half_tEfNS_4arch4Sm80ELb1ELb0ELb0ELb0ELb0ELb0ELb1ELb0EEENS1_21CollectiveEpilogueFwdIS9_NS6_IJNS7_ILi1EEESF_SF_EEESA_SC_Li256ELb0ELb1ELb0ELb0EEENS1_30DynamicPersistentTileSchedulerILi256ELi256ELb0ELb1ELb0EEEEEEEEEvNT_6ParamsE --------------------------
	.section	.nv.info._ZN7cutlass13device_kernelIN5flash19enable_sm80_to_sm89INS1_16FlashAttnFwdSm80INS1_25CollectiveMainloopFwdSm80ILi8ELi1ELb1EN4cute5tupleIJNS5_1CILi128EEES8_S8_EEELi128ENS_6half_tEfNS_4arch4Sm80ELb1ELb0ELb0ELb0ELb0ELb0ELb1ELb0EEENS1_21CollectiveEpilogueFwdIS9_NS6_IJNS7_ILi1EEESF_SF_EEESA_SC_Li256ELb0ELb1ELb0ELb0EEENS1_30DynamicPersistentTileSchedulerILi256ELi256ELb0ELb1ELb0EEEEEEEEEvNT_6ParamsE,"",@"SHT_CUDA_INFO"
	.sectionflags	@""
	.align	4


	//----- nvinfo : EIATTR_CUDA_API_VERSION
	.align		4
        /*0000*/ 	.byte	0x04, 0x37
        /*0002*/ 	.short	(.L_192 - .L_191)
.L_191:
        /*0004*/ 	.word	0x00000082


	//----- nvinfo : EIATTR_KPARAM_INFO
	.align		4
.L_192:
        /*0008*/ 	.byte	0x04, 0x17
        /*000a*/ 	.short	(.L_194 - .L_193)
.L_193:
        /*000c*/ 	.word	0x00000000
        /*0010*/ 	.short	0x0000
        /*0012*/ 	.short	0x0000
        /*0014*/ 	.byte	0x00, 0xf0, 0xa1, 0x10


	//----- nvinfo : EIATTR_SPARSE_MMA_MASK
	.align		4
.L_194:
        /*0018*/ 	.byte	0x03, 0x50
        /*001a*/ 	.short	0x0000


	//----- nvinfo : EIATTR_MAXREG_COUNT
	.align		4
        /*001c*/ 	.byte	0x03, 0x1b
        /*001e*/ 	.short	0x00ff


	//----- nvinfo : EIATTR_MERCURY_ISA_VERSION
	.align		4
        /*0020*/ 	.byte	0x03, 0x5f
        /*0022*/ 	.short	0x0101


	//----- nvinfo : EIATTR_EXIT_INSTR_OFFSETS
	.align		4
        /*0024*/ 	.byte	0x04, 0x1c
        /*0026*/ 	.short	(.L_196 - .L_195)


	//   ....[0]....
.L_195:
        /*0028*/ 	.word	0x00000010


	//----- nvinfo : EIATTR_MAX_THREADS
	.align		4
.L_196:
        /*002c*/ 	.byte	0x04, 0x05
        /*002e*/ 	.short	(.L_198 - .L_197)
.L_197:
        /*0030*/ 	.word	0x00000100
        /*0034*/ 	.word	0x00000001
        /*0038*/ 	.word	0x00000001


	//----- nvinfo : EIATTR_CBANK_PARAM_SIZE
	.align		4
.L_198:
        /*003c*/ 	.byte	0x03, 0x19
        /*003e*/ 	.short	0x0428


	//----- nvinfo : EIATTR_PARAM_CBANK
	.align		4
        /*0040*/ 	.byte	0x04, 0x0a
        /*0042*/ 	.short	(.L_200 - .L_199)
	.align		4
.L_199:
        /*0044*/ 	.word	index@(.nv.constant0._ZN7cutlass13device_kernelIN5flash19enable_sm80_to_sm89INS1_16FlashAttnFwdSm80INS1_25CollectiveMainloopFwdSm80ILi8ELi1ELb1EN4cute5tupleIJNS5_1CILi128EEES8_S8_EEELi128ENS_6half_tEfNS_4arch4Sm80ELb1ELb0ELb0ELb0ELb0ELb0ELb1ELb0EEENS1_21CollectiveEpilogueFwdIS9_NS6_IJNS7_ILi1EEESF_SF_EEESA_SC_Li256ELb0ELb1ELb0ELb0EEENS1_30DynamicPersistentTileSchedulerILi256ELi256ELb0ELb1ELb0EEEEEEEEEvNT_6ParamsE)
        /*0048*/ 	.short	0x0210
        /*004a*/ 	.short	0x0428


	//----- nvinfo : EIATTR_SW_WAR
	.align		4
.L_200:
        /*004c*/ 	.byte	0x04, 0x36
        /*004e*/ 	.short	(.L_202 - .L_201)
.L_201:
        /*0050*/ 	.word	0x00000008
.L_202:


//--------------------- .nv.info._ZN7cutlass13device_kernelIN5flash19enable_sm80_to_sm89INS1_16FlashAttnFwdSm80INS1_25CollectiveMainloopFwdSm80ILi8ELi1ELb1EN4cute5tupleIJNS5_1CILi128EEES8_S8_EEELi128ENS_6half_tEfNS_4arch4Sm80ELb1ELb0ELb0ELb1ELb0ELb0ELb1ELb0EEENS1_21CollectiveEpilogueFwdIS9_NS6_IJNS7_ILi1EEESF_SF_EEESA_SC_Li256ELb1ELb1ELb0ELb0EEENS1_19SingleTileSchedulerILb1ELb0ELb1ELi128EEEEEEEEEvNT_6ParamsE --------------------------
	.section	.nv.info._ZN7cutlass13device_kernelIN5flash19enable_sm80_to_sm89INS1_16FlashAttnFwdSm80INS1_25CollectiveMainloopFwdSm80ILi8ELi1ELb1EN4cute5tupleIJNS5_1CILi128EEES8_S8_EEELi128ENS_6half_tEfNS_4arch4Sm80ELb1ELb0ELb0ELb1ELb0ELb0ELb1ELb0EEENS1_21CollectiveEpilogueFwdIS9_NS6_IJNS7_ILi1EEESF_SF_EEESA_SC_Li256ELb1ELb1ELb0ELb0EEENS1_19SingleTileSchedulerILb1ELb0ELb1ELi128EEEEEEEEEvNT_6ParamsE,"",@"SHT_CUDA_INFO"
	.sectionflags	@""
	.align	4


	//----- nvinfo : EIATTR_CUDA_API_VERSION
	.align		4
        /*0000*/ 	.byte	0x04, 0x37
        /*0002*/ 	.short	(.L_204 - .L_203)
.L_203:
        /*0004*/ 	.word	0x00000082


	//----- nvinfo : EIATTR_KPARAM_INFO
	.align		4
.L_204:
        /*0008*/ 	.byte	0x04, 0x17
        /*000a*/ 	.short	(.L_206 - .L_205)
.L_205:
        /*000c*/ 	.word	0x00000000
        /*0010*/ 	.short	0x0000
        /*0012*/ 	.short	0x0000
        /*0014*/ 	.byte	0x00, 0xf0, 0x61, 0x10


	//----- nvinfo : EIATTR_SPARSE_MMA_MASK
	.align		4
.L_206:
        /*0018*/ 	.byte	0x03, 0x50
        /*001a*/ 	.short	0x0000


	//----- nvinfo : EIATTR_MAXREG_COUNT
	.align		4
        /*001c*/ 	.byte	0x03, 0x1b
        /*001e*/ 	.short	0x00ff


	//----- nvinfo : EIATTR_MERCURY_ISA_VERSION
	.align		4
        /*0020*/ 	.byte	0x03, 0x5f
        /*0022*/ 	.short	0x0101


	//----- nvinfo : EIATTR_EXIT_INSTR_OFFSETS
	.align		4
        /*0024*/ 	.byte	0x04, 0x1c
        /*0026*/ 	.short	(.L_208 - .L_207)


	//   ....[0]....
.L_207:
        /*0028*/ 	.word	0x00000010


	//----- nvinfo : EIATTR_MAX_THREADS
	.align		4
.L_208:
        /*002c*/ 	.byte	0x04, 0x05
        /*002e*/ 	.short	(.L_210 - .L_209)
.L_209:
        /*0030*/ 	.word	0x00000100
        /*0034*/ 	.word	0x00000001
        /*0038*/ 	.word	0x00000001


	//----- nvinfo : EIATTR_CBANK_PARAM_SIZE
	.align		4
.L_210:
        /*003c*/ 	.byte	0x03, 0x19
        /*003e*/ 	.short	0x0418


	//----- nvinfo : EIATTR_PARAM_CBANK
	.align		4
        /*0040*/ 	.byte	0x04, 0x0a
        /*0042*/ 	.short	(.L_212 - .L_211)
	.align		4
.L_211:
        /*0044*/ 	.word	index@(.nv.constant0._ZN7cutlass13device_kernelIN5flash19enable_sm80_to_sm89INS1_16FlashAttnFwdSm80INS1_25CollectiveMainloopFwdSm80ILi8ELi1ELb1EN4cute5tupleIJNS5_1CILi128EEES8_S8_EEELi128ENS_6half_tEfNS_4arch4Sm80ELb1ELb0ELb0ELb1ELb0ELb0ELb1ELb0EEENS1_21CollectiveEpilogueFwdIS9_NS6_IJNS7_ILi1EEESF_SF_EEESA_SC_Li256ELb1ELb1ELb0ELb0EEENS1_19SingleTileSchedulerILb1ELb0ELb1ELi128EEEEEEEEEvNT_6ParamsE)
        /*0048*/ 	.short	0x0210
        /*004a*/ 	.short	0x0418


	//----- nvinfo : EIATTR_SW_WAR
	.align		4
.L_212:
        /*004c*/ 	.byte	0x04, 0x36
        /*004e*/ 	.short	(.L_214 - .L_213)
.L_213:
        /*0050*/ 	.word	0x00000008
.L_214:


//--------------------- .nv.info._ZN7cutlass13device_kernelIN5flash19enable_sm80_to_sm89INS1_16FlashAttnFwdSm80INS1_25CollectiveMainloopFwdSm80ILi8ELi1ELb1EN4cute5tupleIJNS5_1CILi128EEES8_S8_EEELi128ENS_6half_tEfNS_4arch4Sm80ELb1ELb0ELb0ELb1ELb0ELb1ELb1ELb0EEENS1_21CollectiveEpilogueFwdIS9_NS6_IJNS7_ILi1EEESF_SF_EEESA_SC_Li256ELb1ELb1ELb0ELb0EEENS1_19SingleTileSchedulerILb1ELb0ELb1ELi128EEEEEEEEEvNT_6ParamsE --------------------------
	.section	.nv.info._ZN7cutlass13device_kernelIN5flash19enable_sm80_to_sm89INS1_16FlashAttnFwdSm80INS1_25CollectiveMainloopFwdSm80ILi8ELi1ELb1EN4cute5tupleIJNS5_1CILi128EEES8_S8_EEELi128ENS_6half_tEfNS_4arch4Sm80ELb1ELb0ELb0ELb1ELb0ELb1ELb1ELb0EEENS1_21CollectiveEpilogueFwdIS9_NS6_IJNS7_ILi1EEESF_SF_EEESA_SC_Li256ELb1ELb1ELb0ELb0EEENS1_19SingleTileSchedulerILb1ELb0ELb1ELi128EEEEEEEEEvNT_6ParamsE,"",@"SHT_CUDA_INFO"
	.sectionflags	@""
	.align	4


	//----- nvinfo : EIATTR_CUDA_API_VERSION
	.align		4
        /*0000*/ 	.byte	0x04, 0x37
        /*0002*/ 	.short	(.L_216 - .L_215)
.L_215:
        /*0004*/ 	.word	0x00000082


	//----- nvinfo : EIATTR_KPARAM_INFO
	.align		4
.L_216:
        /*0008*/ 	.byte	0x04, 0x17
        /*000a*/ 	.short	(.L_218 - .L_217)
.L_217:
        /*000c*/ 	.word	0x00000000
        /*0010*/ 	.short	0x0000
        /*0012*/ 	.short	0x0000
        /*0014*/ 	.byte	0x00, 0xf0, 0x61, 0x10


	//----- nvinfo : EIATTR_SPARSE_MMA_MASK
	.align		4
.L_218:
        /*0018*/ 	.byte	0x03, 0x50
        /*001a*/ 	.short	0x0000


	//----- nvinfo : EIATTR_MAXREG_COUNT
	.align		4
        /*001c*/ 	.byte	0x03, 0x1b
        /*001e*/ 	.short	0x00ff


	//----- nvinfo : EIATTR_MERCURY_ISA_VERSION
	.align		4
        /*0020*/ 	.byte	0x03, 0x5f
        /*0022*/ 	.short	0x0101


	//----- nvinfo : EIATTR_EXIT_INSTR_OFFSETS
	.align		4
        /*0024*/ 	.byte	0x04, 0x1c
        /*0026*/ 	.short	(.L_220 - .L_219)


	//   ....[0]....
.L_219:
        /*0028*/ 	.word	0x00000010


	//----- nvinfo : EIATTR_MAX_THREADS
	.align		4
.L_220:
        /*002c*/ 	.byte	0x04, 0x05
        /*002e*/ 	.short	(.L_222 - .L_221)
.L_221:
        /*0030*/ 	.word	0x00000100
        /*0034*/ 	.word	0x00000001
        /*0038*/ 	.word	0x00000001


	//----- nvinfo : EIATTR_CBANK_PARAM_SIZE
	.align		4
.L_222:
        /*003c*/ 	.byte	0x03, 0x19
        /*003e*/ 	.short	0x0418


	//----- nvinfo : EIATTR_PARAM_CBANK
	.align		4
        /*0040*/ 	.byte	0x04, 0x0a
        /*0042*/ 	.short	(.L_224 - .L_223)
	.align		4
.L_223:
        /*0044*/ 	.word	index@(.nv.constant0._ZN7cutlass13device_kernelIN5flash19enable_sm80_to_sm89INS1_16FlashAttnFwdSm80INS1_25CollectiveMainloopFwdSm80ILi8ELi1ELb1EN4cute5tupleIJNS5_1CILi128EEES8_S8_EEELi128ENS_6half_tEfNS_4arch4Sm80ELb1ELb0ELb0ELb1ELb0ELb1ELb1ELb0EEENS1_21CollectiveEpilogueFwdIS9_NS6_IJNS7_ILi1EEESF_SF_EEESA_SC_Li256ELb1ELb1ELb0ELb0EEENS1_19SingleTileSchedulerILb1ELb0ELb1ELi128EEEEEEEEEvNT_6ParamsE)
        /*0048*/ 	.short	0x0210
        /*004a*/ 	.short	0x0418


	//----- nvinfo : EIATTR_SW_WAR
	.align		4
.L_224:
        /*004c*/ 	.byte	0x04, 0x36
        /*004e*/ 	.short	(.L_226 - .L_225)
.L_225:
        /*0050*/ 	.word	0x00000008
.L_226:


//--------------------- .nv.info._ZN7cutlass13device_kernelIN5flash19enable_sm80_to_sm89INS1_16FlashAttnFwdSm80INS1_25CollectiveMainloopFwdSm80ILi4ELi1ELb0EN4cute5tupleIJNS5_1CILi128EEENS7_ILi64EEES8_EEELi128ENS_6half_tEfNS_4arch4Sm80ELb0ELb0ELb0ELb0ELb0ELb0ELb1ELb0EEENS1_21CollectiveEpilogueFwdINS6_IJS8_S8_S9_EEENS6_IJNS7_ILi1EEESH_SH_EEESB_SD_Li128ELb0ELb1ELb0ELb0EEENS1_19SingleTileSchedulerILb0ELb0ELb1ELi128EEEEEEEEEvNT_6ParamsE --------------------------
	.section	.nv.info._ZN7cutlass13device_kernelIN5flash19enable_sm80_to_sm89INS1_16FlashAttnFwdSm80INS1_25CollectiveMainloopFwdSm80ILi4ELi1ELb0EN4cute5tupleIJNS5_1CILi128EEENS7_ILi64EEES8_EEELi128ENS_6half_tEfNS_4arch4Sm80ELb0ELb0ELb0ELb0ELb0ELb0ELb1ELb0EEENS1_21CollectiveEpilogueFwdINS6_IJS8_S8_S9_EEENS6_IJNS7_ILi1EEESH_SH_EEESB_SD_Li128ELb0ELb1ELb0ELb0EEENS1_19SingleTileSchedulerILb0ELb0ELb1ELi128EEEEEEEEEvNT_6ParamsE,"",@"SHT_CUDA_INFO"
	.sectionflags	@""
	.align	4


	//----- nvinfo : EIATTR_CUDA_API_VERSION
	.align		4
        /*0000*/ 	.byte	0x04, 0x37
        /*0002*/ 	.short	(.L_228 - .L_227)
.L_227:
        /*0004*/ 	.word	0x00000082


	//----- nvinfo : EIATTR_KPARAM_INFO
	.align		4
.L_228:
        /*0008*/ 	.byte	0x04, 0x17
        /*000a*/ 	.short	(.L_230 - .L_229)
.L_229:
        /*000c*/ 	.word	0x00000000
        /*0010*/ 	.short	0x0000
        /*0012*/ 	.short	0x0000
        /*0014*/ 	.byte	0x00, 0xf0, 0x61, 0x10


	//----- nvinfo : EIATTR_SPARSE_MMA_MASK
	.align		4
.L_230:
        /*0018*/ 	.byte	0x03, 0x50
        /*001a*/ 	.short	0x0000


	//----- nvinfo : EIATTR_MAXREG_COUNT
	.align		4
        /*001c*/ 	.byte	0x03, 0x1b
        /*001e*/ 	.short	0x00ff


	//----- nvinfo : EIATTR_MERCURY_ISA_VERSION
	.align		4
        /*0020*/ 	.byte	0x03, 0x5f
        /*0022*/ 	.short	0x0101


	//----- nvinfo : EIATTR_EXIT_INSTR_OFFSETS
	.align		4
        /*0024*/ 	.byte	0x04, 0x1c
        /*0026*/ 	.short	(.L_232 - .L_231)


	//   ....[0]....
.L_231:
        /*0028*/ 	.word	0x00000010


	//----- nvinfo : EIATTR_MAX_THREADS
	.align		4
.L_232:
        /*002c*/ 	.byte	0x04, 0x05
        /*002e*/ 	.short	(.L_234 - .L_233)
.L_233:
        /*0030*/ 	.word	0x00000080
        /*0034*/ 	.word	0x00000001
        /*0038*/ 	.word	0x00000001


	//----- nvinfo : EIATTR_CBANK_PARAM_SIZE
	.align		4
.L_234:
        /*003c*/ 	.byte	0x03, 0x19
        /*003e*/ 	.short	0x0418


	//----- nvinfo : EIATTR_PARAM_CBANK
	.align		4
        /*0040*/ 	.byte	0x04, 0x0a
        /*0042*/ 	.short	(.L_236 - .L_235)
	.align		4
.L_235:
        /*0044*/ 	.word	index@(.nv.constant0._ZN7cutlass13device_kernelIN5flash19enable_sm80_to_sm89INS1_16FlashAttnFwdSm80INS1_25CollectiveMainloopFwdSm80ILi4ELi1ELb0EN4cute5tupleIJNS5_1CILi128EEENS7_ILi64EEES8_EEELi128ENS_6half_tEfNS_4arch4Sm80ELb0ELb0ELb0ELb0ELb0ELb0ELb1ELb0EEENS1_21CollectiveEpilogueFwdINS6_IJS8_S8_S9_EEENS6_IJNS7_ILi1EEESH_SH_EEESB_SD_Li128ELb0ELb1ELb0ELb0EEENS1_19SingleTileSchedulerILb0ELb0ELb1ELi128EEEEEEEEEvNT_6ParamsE)
        /*0048*/ 	.short	0x0210
        /*004a*/ 	.short	0x0418


	//----- nvinfo : EIATTR_SW_WAR
	.align		4
.L_236:
        /*004c*/ 	.byte	0x04, 0x36
        /*004e*/ 	.short	(.L_238 - .L_237)
.L_237:
        /*0050*/ 	.word	0x00000008
.L_238:


//--------------------- .nv.info._ZN7cutlass13device_kernelIN5flash19enable_sm80_to_sm89INS1_16FlashAttnFwdSm80INS1_25CollectiveMainloopFwdSm80ILi4ELi1ELb0EN4cute5tupleIJNS5_1CILi128EEENS7_ILi64EEES8_EEELi128ENS_6half_tEfNS_4arch4Sm80ELb0ELb0ELb0ELb1ELb0ELb0ELb1ELb0EEENS1_21CollectiveEpilogueFwdINS6_IJS8_S8_S9_EEENS6_IJNS7_ILi1EEESH_SH_EEESB_SD_Li128ELb1ELb1ELb0ELb0EEENS1_19SingleTileSchedulerILb1ELb0ELb1ELi128EEEEEEEEEvNT_6ParamsE --------------------------
	.section	.nv.info._ZN7cutlass13device_kernelIN5flash19enable_sm80_to_sm89INS1_16FlashAttnFwdSm80INS1_25CollectiveMainloopFwdSm80ILi4ELi1ELb0EN4cute5tupleIJNS5_1CILi128EEENS7_ILi64EEES8_EEELi128ENS_6half_tEfNS_4arch4Sm80ELb0ELb0ELb0ELb1ELb0ELb0ELb1ELb0EEENS1_21CollectiveEpilogueFwdINS6_IJS8_S8_S9_EEENS6_IJNS7_ILi1EEESH_SH_EEESB_SD_Li128ELb1ELb1ELb0ELb0EEENS1_19SingleTileSchedulerILb1ELb0ELb1ELi128EEEEEEEEEvNT_6ParamsE,"",@"SHT_CUDA_INFO"
	.sectionflags	@""
	.align	4


	//----- nvinfo : EIATTR_CUDA_API_VERSION
	.align		4
        /*0000*/ 	.byte	0x04, 0x37
        /*0002*/ 	.short	(.L_240 - .L_239)
.L_239:
        /*0004*/ 	.word	0x00000082


	//----- nvinfo : EIATTR_KPARAM_INFO
	.align		4
.L_240:
        /*0008*/ 	.byte	0x04, 0x17
        /*000a*/ 	.short	(.L_242 - .L_241)
.L_241:
        /*000c*/ 	.word	0x00000000
        /*0010*/ 	.short	0x0000
        /*0012*/ 	.short	0x0000
        /*0014*/ 	.byte	0x00, 0xf0, 0x61, 0x10


	//----- nvinfo : EIATTR_SPARSE_MMA_MASK
	.align		4
.L_242:
        /*0018*/ 	.byte	0x03, 0x50
        /*001a*/ 	.short	0x0000


	//----- nvinfo : EIATTR_MAXREG_COUNT
	.align		4
        /*001c*/ 	.byte	0x03, 0x1b
        /*001e*/ 	.short	0x00ff


	//----- nvinfo : EIATTR_MERCURY_ISA_VERSION
	.align		4
        /*0020*/ 	.byte	0x03, 0x5f
        /*0022*/ 	.short	0x0101


	//----- nvinfo : EIATTR_EXIT_INSTR_OFFSETS
	.align		4
        /*0024*/ 	.byte	0x04, 0x1c
        /*0026*/ 	.short	(.L_244 - .L_243)


	//   ....[0]....
.L_243:
        /*0028*/ 	.word	0x00000010


	//----- nvinfo : EIATTR_MAX_THREADS
	.align		4
.L_244:
        /*002c*/ 	.byte	0x04, 0x05
        /*002e*/ 	.short	(.L_246 - .L_245)
.L_245:
        /*0030*/ 	.word	0x00000080
        /*0034*/ 	.word	0x00000001
        /*0038*/ 	.word	0x00000001


	//----- nvinfo : EIATTR_CBANK_PARAM_SIZE
	.align		4
.L_246:
        /*003c*/ 	.byte	0x03, 0x19
        /*003e*/ 	.short	0x0418


	//----- nvinfo : EIATTR_PARAM_CBANK
	.align		4
        /*0040*/ 	.byte	0x04, 0x0a
        /*0042*/ 	.short	(.L_248 - .L_247)
	.align		4
.L_247:
        /*0044*/ 	.word	index@(.nv.constant0._ZN7cutlass13device_kernelIN5flash19enable_sm80_to_sm89INS1_16FlashAttnFwdSm80INS1_25CollectiveMainloopFwdSm80ILi4ELi1ELb0EN4cute5tupleIJNS5_1CILi128EEENS7_ILi64EEES8_EEELi128ENS_6half_tEfNS_4arch4Sm80ELb0ELb0ELb0ELb1ELb0ELb0ELb1ELb0EEENS1_21CollectiveEpilogueFwdINS6_IJS8_S8_S9_EEENS6_IJNS7_ILi1EEESH_SH_EEESB_SD_Li128ELb1ELb1ELb0ELb0EEENS1_19SingleTileSchedulerILb1ELb0ELb1ELi128EEEEEEEEEvNT_6ParamsE)
        /*0048*/ 	.short	0x0210
        /*004a*/ 	.short	0x0418


	//----- nvinfo : EIATTR_SW_WAR
	.align		4
.L_248:
        /*004c*/ 	.byte	0x04, 0x36
        /*004e*/ 	.short	(.L_250 - .L_249)
.L_249:
        /*0050*/ 	.word	0x00000008
.L_250:


//--------------------- .nv.info._ZN7cutlass13device_kernelIN5flash19enable_sm80_to_sm89INS1_16FlashAttnFwdSm80INS1_25CollectiveMainloopFwdSm80ILi4ELi1ELb0EN4cute5tupleIJNS5_1CILi128EEENS7_ILi64EEES8_EEELi128ENS_6half_tEfNS_4arch4Sm80ELb0ELb0ELb0ELb1ELb0ELb1ELb1ELb0EEENS1_21CollectiveEpilogueFwdINS6_IJS8_S8_S9_EEENS6_IJNS7_ILi1EEESH_SH_EEESB_SD_Li128ELb1ELb1ELb0ELb0EEENS1_19SingleTileSchedulerILb1ELb0ELb1ELi128EEEEEEEEEvNT_6ParamsE --------------------------
	.section	.nv.info._ZN7cutlass13device_kernelIN5flash19enable_sm80_to_sm89INS1_16FlashAttnFwdSm80INS1_25CollectiveMainloopFwdSm80ILi4ELi1ELb0EN4cute5tupleIJNS5_1CILi128EEENS7_ILi64EEES8_EEELi128ENS_6half_tEfNS_4arch4Sm80ELb0ELb0ELb0ELb1ELb0ELb1ELb1ELb0EEENS1_21CollectiveEpilogueFwdINS6_IJS8_S8_S9_EEENS6_IJNS7_ILi1EEESH_SH_EEESB_SD_Li128ELb1ELb1ELb0ELb0EEENS1_19SingleTileSchedulerILb1ELb0ELb1ELi128EEEEEEEEEvNT_6ParamsE,"",@"SHT_CUDA_INFO"
	.sectionflags	@""
	.align	4


	//----- nvinfo : EIATTR_CUDA_API_VERSION
	.align		4
        /*0000*/ 	.byte	0x04, 0x37
        /*0002*/ 	.short	(.L_252 - .L_251)
.L_251:
        /*0004*/ 	.word	0x00000082


	//----- nvinfo : EIATTR_KPARAM_INFO
	.align		4
.L_252:
        /*0008*/ 	.byte	0x04, 0x17
        /*000a*/ 	.short	(.L_254 - .L_253)
.L_253:
        /*000c*/ 	.word	0x00000000
        /*0010*/ 	.short	0x0000
        /*0012*/ 	.short	0x0000
        /*0014*/ 	.byte	0x00, 0xf0, 0x61, 0x10


	//----- nvinfo : EIATTR_SPARSE_MMA_MASK
	.align		4
.L_254:
        /*0018*/ 	.byte	0x03, 0x50
        /*001a*/ 	.short	0x0000


	//----- nvinfo : EIATTR_MAXREG_COUNT
	.align		4
        /*001c*/ 	.byte	0x03, 0x1b
        /*001e*/ 	.short	0x00ff


	//----- nvinfo : EIATTR_MERCURY_ISA_VERSION
	.align		4
        /*0020*/ 	.byte	0x03, 0x5f
        /*0022*/ 	.short	0x0101


	//----- nvinfo : EIATTR_EXIT_INSTR_OFFSETS
	.align		4
        /*0024*/ 	.byte	0x04, 0x1c
        /*0026*/ 	.short	(.L_256 - .L_255)


	//   ....[0]....
.L_255:
        /*0028*/ 	.word	0x00000010


	//----- nvinfo : EIATTR_MAX_THREADS
	.align		4
.L_256:
        /*002c*/ 	.byte	0x04, 0x05
        /*002e*/ 	.short	(.L_258 - .L_257)
.L_257:
        /*0030*/ 	.word	0x00000080
        /*0034*/ 	.word	0x00000001
        /*0038*/ 	.word	0x00000001


	//----- nvinfo : EIATTR_CBANK_PARAM_SIZE
	.align		4
.L_258:
        /*003c*/ 	.byte	0x03, 0x19
        /*003e*/ 	.short	0x0418


	//----- nvinfo : EIATTR_PARAM_CBANK
	.align		4
        /*0040*/ 	.byte	0x04, 0x0a
        /*0042*/ 	.short	(.L_260 - .L_259)
	.align		4
.L_259:
        /*0044*/ 	.word	index@(.nv.constant0._ZN7cutlass13device_kernelIN5flash19enable_sm80_to_sm89INS1_16FlashAttnFwdSm80INS1_25CollectiveMainloopFwdSm80ILi4ELi1ELb0EN4cute5tupleIJNS5_1CILi128EEENS7_ILi64EEES8_EEELi128ENS_6half_tEfNS_4arch4Sm80ELb0ELb0ELb0ELb1ELb0ELb1ELb1ELb0EEENS1_21CollectiveEpilogueFwdINS6_IJS8_S8_S9_EEENS6_IJNS7_ILi1EEESH_SH_EEESB_SD_Li128ELb1ELb1ELb0ELb0EEENS1_19SingleTileSchedulerILb1ELb0ELb1ELi128EEEEEEEEEvNT_6ParamsE)
        /*0048*/ 	.short	0x0210
        /*004a*/ 	.short	0x0418


	//----- nvinfo : EIATTR_SW_WAR
	.align		4
.L_260:
        /*004c*/ 	.byte	0x04, 0x36
        /*004e*/ 	.short	(.L_262 - .L_261)
.L_261:
        /*0050*/ 	.word	0x00000008
.L_262:


//--------------------- .nv.info._ZN7cutlass13device_kernelIN5flash19enable_sm80_to_sm89INS1_16FlashAttnFwdSm80INS1_25CollectiveMainloopFwdSm80ILi4ELi1ELb0EN4cute5tupleIJNS5_1CILi128EEENS7_ILi48EEES8_EEELi128ENS_6half_tEfNS_4arch4Sm80ELb0ELb1ELb0ELb0ELb0ELb0ELb1ELb0EEENS1_21CollectiveEpilogueFwdINS6_IJS8_S8_S9_EEENS6_IJNS7_ILi1EEESH_SH_EEESB_SD_Li128ELb0ELb1ELb0ELb0EEENS1_19SingleTileSchedulerILb0ELb0ELb1ELi128EEEEEEEEEvNT_6ParamsE --------------------------
	.section	.nv.info._ZN7cutlass13device_kernelIN5flash19enable_sm80_to_sm89INS1_16FlashAttnFwdSm80INS1_25CollectiveMainloopFwdSm80ILi4ELi1ELb0EN4cute5tupleIJNS5_1CILi128EEENS7_ILi48EEES8_EEELi128ENS_6half_tEfNS_4arch4Sm80ELb0ELb1ELb0ELb0ELb0ELb0ELb1ELb0EEENS1_21CollectiveEpilogueFwdINS6_IJS8_S8_S9_EEENS6_IJNS7_ILi1EEESH_SH_EEESB_SD_Li128ELb0ELb1ELb0ELb0EEENS1_19SingleTileSchedulerILb0ELb0ELb1ELi128EEEEEEEEEvNT_6ParamsE,"",@"SHT_CUDA_INFO"
	.sectionflags	@""
	.align	4


	//----- nvinfo : EIATTR_CUDA_API_VERSION
	.align		4
        /*0000*/ 	.byte	0x04, 0x37
        /*0002*/ 	.short	(.L_264 - .L_263)
.L_263:
        /*0004*/ 	.word	0x00000082


	//----- nvinfo : EIATTR_KPARAM_INFO
	.align		4
.L_264:
        /*0008*/ 	.byte	0x04, 0x17
        /*000a*/ 	.short	(.L_266 - .L_265)
.L_265:
        /*000c*/ 	.word	0x00000000
        /*0010*/ 	.short	0x0000
        /*0012*/ 	.short	0x0000
        /*0014*/ 	.byte	0x00, 0xf0, 0x61, 0x10


	//----- nvinfo : EIATTR_SPARSE_MMA_MASK
	.align		4
.L_266:
        /*0018*/ 	.byte	0x03, 0x50
        /*001a*/ 	.short	0x0000


	//----- nvinfo : EIATTR_MAXREG_COUNT
	.align		4
        /*001c*/ 	.byte	0x03, 0x1b
        /*001e*/ 	.short	0x00ff


	//----- nvinfo : EIATTR_MERCURY_ISA_VERSION
	.align		4
        /*0020*/ 	.byte	0x03, 0x5f
        /*0022*/ 	.short	0x0101


	//----- nvinfo : EIATTR_EXIT_INSTR_OFFSETS
	.align		4
        /*0024*/ 	.byte	0x04, 0x1c
        /*0026*/ 	.short	(.L_268 - .L_267)


	//   ....[0]....
.L_267:
        /*0028*/ 	.word	0x00000010


	//----- nvinfo : EIATTR_MAX_THREADS
	.align		4
.L_268:
        /*002c*/ 	.byte	0x04, 0x05
        /*002e*/ 	.short	(.L_270 - .L_269)
.L_269:
        /*0030*/ 	.word	0x00000080
        /*0034*/ 	.word	0x00000001
        /*0038*/ 	.word	0x00000001


	//----- nvinfo : EIATTR_CBANK_PARAM_SIZE
	.align		4
.L_270:
        /*003c*/ 	.byte	0x03, 0x19
        /*003e*/ 	.short	0x0418


	//----- nvinfo : EIATTR_PARAM_CBANK
	.align		4
        /*0040*/ 	.byte	0x04, 0x0a
        /*0042*/ 	.short	(.L_272 - .L_271)
	.align		4
.L_271:
        /*0044*/ 	.word	index@(.nv.constant0._ZN7cutlass13device_kernelIN5flash19enable_sm80_to_sm89INS1_16FlashAttnFwdSm80INS1_25CollectiveMainloopFwdSm80ILi4ELi1ELb0EN4cute5tupleIJNS5_1CILi128EEENS7_ILi48EEES8_EEELi128ENS_6half_tEfNS_4arch4Sm80ELb0ELb1ELb0ELb0ELb0ELb0ELb1ELb0EEENS1_21CollectiveEpilogueFwdINS6_IJS8_S8_S9_EEENS6_IJNS7_ILi1EEESH_SH_EEESB_SD_Li128ELb0ELb1ELb0ELb0EEENS1_19SingleTileSchedulerILb0ELb0ELb1ELi128EEEEEEEEEvNT_6ParamsE)
        /*0048*/ 	.short	0x0210
        /*004a*/ 	.short	0x0418


	//----- nvinfo : EIATTR_SW_WAR
	.align		4
.L_272:
        /*004c*/ 	.byte	0x04, 0x36
        /*004e*/ 	.short	(.L_274 - .L_273)
.L_273:
        /*0050*/ 	.word	0x00000008
.L_274:


//--------------------- .nv.info._ZN7cutlass13device_kernelIN5flash19enable_sm80_to_sm89INS1_16FlashAttnFwdSm80INS1_25CollectiveMainloopFwdSm80ILi4ELi1ELb0EN4cute5tupleIJNS5_1CILi128EEENS7_ILi48EEES8_EEELi128ENS_6half_tEfNS_4arch4Sm80ELb0ELb1ELb0ELb1ELb0ELb0ELb1ELb0EEENS1_21CollectiveEpilogueFwdINS6_IJS8_S8_S9_EEENS6_IJNS7_ILi1EEESH_SH_EEESB_SD_Li128ELb1ELb1ELb0ELb0EEENS1_19SingleTileSchedulerILb1ELb0ELb1ELi128EEEEEEEEEvNT_6ParamsE --------------------------
	.section	.nv.info._ZN7cutlass13device_kernelIN5flash19enable_sm80_to_sm89INS1_16FlashAttnFwdSm80INS1_25CollectiveMainloopFwdSm80ILi4ELi1ELb0EN4cute5tupleIJNS5_1CILi128EEENS7_ILi48EEES8_EEELi128ENS_6half_tEfNS_4arch4Sm80ELb0ELb1ELb0ELb1ELb0ELb0ELb1ELb0EEENS1_21CollectiveEpilogueFwdINS6_IJS8_S8_S9_EEENS6_IJNS7_ILi1EEESH_SH_EEESB_SD_Li128ELb1ELb1ELb0ELb0EEENS1_19SingleTileSchedulerILb1ELb0ELb1ELi128EEEEEEEEEvNT_6ParamsE,"",@"SHT_CUDA_INFO"
	.sectionflags	@""
	.align	4


	//----- nvinfo : EIATTR_CUDA_API_VERSION
	.align		4
        /*0000*/ 	.byte	0x04, 0x37
        /*0002*/ 	.short	(.L_276 - .L_275)
.L_275:
        /*0004*/ 	.word	0x00000082


	//----- nvinfo : EIATTR_KPARAM_INFO
	.align		4
.L_276:
        /*0008*/ 	.byte	0x04, 0x17
        /*000a*/ 	.short	(.L_278 - .L_277)
.L_277:
        /*000c*/ 	.word	0x00000000
        /*0010*/ 	.short	0x0000
        /*0012*/ 	.short	0x0000
        /*0014*/ 	.byte	0x00, 0xf0, 0x61, 0x10


	//----- nvinfo : EIATTR_SPARSE_MMA_MASK
	.align		4
.L_278:
        /*0018*/ 	.byte	0x03, 0x50
        /*001a*/ 	.short	0x0000


	//----- nvinfo : EIATTR_MAXREG_COUNT
	.align		4
        /*001c*/ 	.byte	0x03, 0x1b
        /*001e*/ 	.short	0x00ff


	//----- nvinfo : EIATTR_MERCURY_ISA_VERSION
	.align		4
        /*0020*/ 	.byte	0x03, 0x5f
        /*0022*/ 	.short	0x0101


	//----- nvinfo : EIATTR_EXIT_INSTR_OFFSETS
	.align		4
        /*0024*/ 	.byte	0x04, 0x1c
        /*0026*/ 	.short	(.L_280 - .L_279)


	//   ....[0]....
.L_279:
        /*0028*/ 	.word	0x00000010


	//----- nvinfo : EIATTR_MAX_THREADS
	.align		4
.L_280:
        /*002c*/ 	.byte	0x04, 0x05
        /*002e*/ 	.short	(.L_282 - .L_281)
.L_281:
        /*0030*/ 	.word	0x00000080
        /*0034*/ 	.word	0x00000001
        /*0038*/ 	.word	0x00000001


	//----- nvinfo : EIATTR_CBANK_PARAM_SIZE
	.align		4
.L_282:
        /*003c*/ 	.byte	0x03, 0x19
        /*003e*/ 	.short	0x0418


	//----- nvinfo : EIATTR_PARAM_CBANK
	.align		4
        /*0040*/ 	.byte	0x04, 0x0a
        /*0042*/ 	.short	(.L_284 - .L_283)
	.align		4
.L_283:
        /*0044*/ 	.word	index@(.nv.constant0._ZN7cutlass13device_kernelIN5flash19enable_sm80_to_sm89INS1_16FlashAttnFwdSm80INS1_25CollectiveMainloopFwdSm80ILi4ELi1ELb0EN4cute5tupleIJNS5_1CILi128EEENS7_ILi48EEES8_EEELi128ENS_6half_tEfNS_4arch4Sm80ELb0ELb1ELb0ELb1ELb0ELb0ELb1ELb0EEENS1_21CollectiveEpilogueFwdINS6_IJS8_S8_S9_EEENS6_IJNS7_ILi1EEESH_SH_EEESB_SD_Li128ELb1ELb1ELb0ELb0EEENS1_19SingleTileSchedulerILb1ELb0ELb1ELi128EEEEEEEEEvNT_6ParamsE)
        /*0048*/ 	.short	0x0210
        /*004a*/ 	.short	0x0418


	//----- nvinfo : EIATTR_SW_WAR
	.align		4
.L_284:
        /*004c*/ 	.byte	0x04, 0x36
        /*004e*/ 	.short	(.L_286 - .L_285)
.L_285:
        /*0050*/ 	.word	0x00000008
.L_286:


//--------------------- .nv.info._ZN7cutlass13device_kernelIN5flash19enable_sm80_to_sm89INS1_16FlashAttnFwdSm80INS1_25CollectiveMainloopFwdSm80ILi4ELi1ELb0EN4cute5tupleIJNS5_1CILi128EEENS7_ILi48EEES8_EEELi128ENS_6half_tEfNS_4arch4Sm80ELb0ELb1ELb0ELb1ELb0ELb1ELb1ELb0EEENS1_21CollectiveEpilogueFwdINS6_IJS8_S8_S9_EEENS6_IJNS7_ILi1EEESH_SH_EEESB_SD_Li128ELb1ELb1ELb0ELb0EEENS1_19SingleTileSchedulerILb1ELb0ELb1ELi128EEEEEEEEEvNT_6ParamsE --------------------------
	.section	.nv.info._ZN7cutlass13device_kernelIN5flash19enable_sm80_to_sm89INS1_16FlashAttnFwdSm80INS1_25CollectiveMainloopFwdSm80ILi4ELi1ELb0EN4cute5tupleIJNS5_1CILi128EEENS7_ILi48EEES8_EEELi128ENS_6half_tEfNS_4arch4Sm80ELb0ELb1ELb0ELb1ELb0ELb1ELb1ELb0EEENS1_21CollectiveEpilogueFwdINS6_IJS8_S8_S9_EEENS6_IJNS7_ILi1EEESH_SH_EEESB_SD_Li128ELb1ELb1ELb0ELb0EEENS1_19SingleTileSchedulerILb1ELb0ELb1ELi128EEEEEEEEEvNT_6ParamsE,"",@"SHT_CUDA_INFO"
	.sectionflags	@""
	.align	4


	//----- nvinfo : EIATTR_CUDA_API_VERSION
	.align		4
        /*0000*/ 	.byte	0x04, 0x37
        /*0002*/ 	.short	(.L_288 - .L_287)
.L_287:
        /*0004*/ 	.word	0x00000082


	//----- nvinfo : EIATTR_KPARAM_INFO
	.align		4
.L_288:
        /*0008*/ 	.byte	0x04, 0x17
        /*000a*/ 	.short	(.L_290 - .L_289)
.L_289:
        /*000c*/ 	.word	0x00000000
        /*0010*/ 	.short	0x0000
        /*0012*/ 	.short	0x0000
        /*0014*/ 	.byte	0x00, 0xf0, 0x61, 0x10


	//----- nvinfo : EIATTR_SPARSE_MMA_MASK
	.align		4
.L_290:
        /*0018*/ 	.byte	0x03, 0x50
        /*001a*/ 	.short	0x0000


	//----- nvinfo : EIATTR_MAXREG_COUNT
	.align		4
        /*001c*/ 	.byte	0x03, 0x1b
        /*001e*/ 	.short	0x00ff


	//----- nvinfo : EIATTR_MERCURY_ISA_VERSION
	.align		4
        /*0020*/ 	.byte	0x03, 0x5f
        /*0022*/ 	.short	0x0101


	//----- nvinfo : EIATTR_EXIT_INSTR_OFFSETS
	.align		4
        /*0024*/ 	.byte	0x04, 0x1c
        /*0026*/ 	.short	(.L_292 - .L_291)


	//   ....[0]....
.L_291:
        /*0028*/ 	.word	0x00000010


	//----- nvinfo : EIATTR_MAX_THREADS
	.align		4
.L_292:
        /*002c*/ 	.byte	0x04, 0x05
        /*002e*/ 	.short	(.L_294 - .L_293)
.L_293:
        /*0030*/ 	.word	0x00000080
        /*0034*/ 	.word	0x00000001
        /*0038*/ 	.word	0x00000001


	//----- nvinfo : EIATTR_CBANK_PARAM_SIZE
	.align		4
.L_294:
        /*003c*/ 	.byte	0x03, 0x19
        /*003e*/ 	.short	0x0418


	//----- nvinfo : EIATTR_PARAM_CBANK
	.align		4
        /*0040*/ 	.byte	0x04, 0x0a
        /*0042*/ 	.short	(.L_296 - .L_295)
	.align		4
.L_295:
        /*0044*/ 	.word	index@(.nv.constant0._ZN7cutlass13device_kernelIN5flash19enable_sm80_to_sm89INS1_16FlashAttnFwdSm80INS1_25CollectiveMainloopFwdSm80ILi4ELi1ELb0EN4cute5tupleIJNS5_1CILi128EEENS7_ILi48EEES8_EEELi128ENS_6half_tEfNS_4arch4Sm80ELb0ELb1ELb0ELb1ELb0ELb1ELb1ELb0EEENS1_21CollectiveEpilogueFwdINS6_IJS8_S8_S9_EEENS6_IJNS7_ILi1EEESH_SH_EEESB_SD_Li128ELb1ELb1ELb0ELb0EEENS1_19SingleTileSchedulerILb1ELb0ELb1ELi128EEEEEEEEEvNT_6ParamsE)
        /*0048*/ 	.short	0x0210
        /*004a*/ 	.short	0x0418


	//----- nvinfo : EIATTR_SW_WAR
	.align		4
.L_296:
        /*004c*/ 	.byte	0x04, 0x36
        /*004e*/ 	.short	(.L_298 - .L_297)
.L_297:
        /*0050*/ 	.word	0x00000008
.L_298:


//--------------------- .nv.info._ZN7cutlass13device_kernelIN5flash19enable_sm80_to_sm89INS1_16FlashAttnFwdSm80INS1_25CollectiveMainloopFwdSm80ILi4ELi1ELb0EN4cute5tupleIJNS5_1CILi128EEENS7_ILi64EEES8_EEELi128ENS_6half_tEfNS_4arch4Sm80ELb1ELb0ELb0ELb0ELb0ELb0ELb1ELb0EEENS1_21CollectiveEpilogueFwdINS6_IJS8_S8_S9_EEENS6_IJNS7_ILi1EEESH_SH_EEESB_SD_Li128ELb0ELb1ELb0ELb0EEENS1_30DynamicPersistentTileSchedulerILi128ELi128ELb0ELb1ELb0EEEEEEEEEvNT_6ParamsE --------------------------
	.section	.nv.info._ZN7cutlass13device_kernelIN5flash19enable_sm80_to_sm89INS1_16FlashAttnFwdSm80INS1_25CollectiveMainloopFwdSm80ILi4ELi1ELb0EN4cute5tupleIJNS5_1CILi128EEENS7_ILi64EEES8_EEELi128ENS_6half_tEfNS_4arch4Sm80ELb1ELb0ELb0ELb0ELb0ELb0ELb1ELb0EEENS1_21CollectiveEpilogueFwdINS6_IJS8_S8_S9_EEENS6_IJNS7_ILi1EEESH_SH_EEESB_SD_Li128ELb0ELb1ELb0ELb0EEENS1_30DynamicPersistentTileSchedulerILi128ELi128ELb0ELb1ELb0EEEEEEEEEvNT_6ParamsE,"",@"SHT_CUDA_INFO"
	.sectionflags	@""
	.align	4


	//----- nvinfo : EIATTR_CUDA_API_VERSION
	.align		4
        /*0000*/ 	.byte	0x04, 0x37
        /*0002*/ 	.short	(.L_300 - .L_299)
.L_299:
        /*0004*/ 	.word	0x00000082


	//----- nvinfo : EIATTR_KPARAM_INFO
	.align		4
.L_300:
        /*0008*/ 	.byte	0x04, 0x17
        /*000a*/ 	.short	(.L_302 - .L_301)
.L_301:
        /*000c*/ 	.word	0x00000000
        /*0010*/ 	.short	0x0000
        /*0012*/ 	.short	0x0000
        /*0014*/ 	.byte	0x00, 0xf0, 0xa1, 0x10


	//----- nvinfo : EIATTR_SPARSE_MMA_MASK
	.align		4
.L_302:
        /*0018*/ 	.byte	0x03, 0x50
        /*001a*/ 	.short	0x0000


	//----- nvinfo : EIATTR_MAXREG_COUNT
	.align		4
        /*001c*/ 	.byte	0x03, 0x1b
        /*001e*/ 	.short	0x00ff


	//----- nvinfo : EIATTR_MERCURY_ISA_VERSION
	.align		4
        /*0020*/ 	.byte	0x03, 0x5f
        /*0022*/ 	.short	0x0101


	//----- nvinfo : EIATTR_EXIT_INSTR_OFFSETS
	.align		4
        /*0024*/ 	.byte	0x04, 0x1c
        /*0026*/ 	.short	(.L_304 - .L_303)


	//   ....[0]....
.L_303:
        /*0028*/ 	.word	0x00000010


	//----- nvinfo : EIATTR_MAX_THREADS
	.align		4
.L_304:
        /*002c*/ 	.byte	0x04, 0x05
        /*002e*/ 	.short	(.L_306 - .L_305)
.L_305:
        /*0030*/ 	.word	0x00000080
        /*0034*/ 	.word	0x00000001
        /*0038*/ 	.word	0x00000001


	//----- nvinfo : EIATTR_CBANK_PARAM_SIZE
	.align		4
.L_306:
        /*003c*/ 	.byte	0x03, 0x19
        /*003e*/ 	.short	0x0428


	//----- nvinfo : EIATTR_PARAM_CBANK
	.align		4
        /*0040*/ 	.byte	0x04, 0x0a
        /*0042*/ 	.short	(.L_308 - .L_307)
	.align		4
.L_307:
        /*0044*/ 	.word	index@(.nv.constant0._ZN7cutlass13device_kernelIN5flash19enable_sm80_to_sm89INS1_16FlashAttnFwdSm80INS1_25CollectiveMainloopFwdSm80ILi4ELi1ELb0EN4cute5tupleIJNS5_1CILi128EEENS7_ILi64EEES8_EEELi128ENS_6half_tEfNS_4arch4Sm80ELb1ELb0ELb0ELb0ELb0ELb0ELb1ELb0EEENS1_21CollectiveEpilogueFwdINS6_IJS8_S8_S9_EEENS6_IJNS7_ILi1EEESH_SH_EEESB_SD_Li128ELb0ELb1ELb0ELb0EEENS1_30DynamicPersistentTileSchedulerILi128ELi128ELb0ELb1ELb0EEEEEEEEEvNT_6ParamsE)
        /*0048*/ 	.short	0x0210
        /*004a*/ 	.short	0x0428


	//----- nvinfo : EIATTR_SW_WAR
	.align		4
.L_308:
        /*004c*/ 	.byte	0x04, 0x36
        /*004e*/ 	.short	(.L_310 - .L_309)
.L_309:
        /*0050*/ 	.word	0x00000008
.L_310:


//--------------------- .nv.info._ZN7cutlass13device_kernelIN5flash19enable_sm80_to_sm89INS1_16FlashAttnFwdSm80INS1_25CollectiveMainloopFwdSm80ILi4ELi1ELb0EN4cute5tupleIJNS5_1CILi128EEENS7_ILi64EEES8_EEELi128ENS_6half_tEfNS_4arch4Sm80ELb1ELb0ELb0ELb1ELb0ELb0ELb1ELb0EEENS1_21CollectiveEpilogueFwdINS6_IJS8_S8_S9_EEENS6_IJNS7_ILi1EEESH_SH_EEESB_SD_Li128ELb1ELb1ELb0ELb0EEENS1_19SingleTileSchedulerILb1ELb0ELb1ELi128EEEEEEEEEvNT_6ParamsE --------------------------
	.section	.nv.info._ZN7cutlass13device_kernelIN5flash19enable_sm80_to_sm89INS1_16FlashAttnFwdSm80INS1_25CollectiveMainloopFwdSm80ILi4ELi1ELb0EN4cute5tupleIJNS5_1CILi128EEENS7_ILi64EEES8_EEELi128ENS_6half_tEfNS_4arch4Sm80ELb1ELb0ELb0ELb1ELb0ELb0ELb1ELb0EEENS1_21CollectiveEpilogueFwdINS6_IJS8_S8_S9_EEENS6_IJNS7_ILi1EEESH_SH_EEESB_SD_Li128ELb1ELb1ELb0ELb0EEENS1_19SingleTileSchedulerILb1ELb0ELb1ELi128EEEEEEEEEvNT_6ParamsE,"",@"SHT_CUDA_INFO"
	.sectionflags	@""
	.align	4


	//----- nvinfo : EIATTR_CUDA_API_VERSION
	.align		4
        /*0000*/ 	.byte	0x04, 0x37
        /*0002*/ 	.short	(.L_312 - .L_311)
.L_311:
        /*0004*/ 	.word	0x00000082


	//----- nvinfo : EIATTR_KPARAM_INFO
	.align		4
.L_312:
        /*0008*/ 	.byte	0x04, 0x17
        /*000a*/ 	.short	(.L_314 - .L_313)
.L_313:
        /*000c*/ 	.word	0x00000000
        /*0010*/ 	.short	0x0000
        /*0012*/ 	.short	0x0000
        /*0014*/ 	.byte	0x00, 0xf0, 0x61, 0x10


	//----- nvinfo : EIATTR_SPARSE_MMA_MASK
	.align		4
.L_314:
        /*0018*/ 	.byte	0x03, 0x50
        /*001a*/ 	.short	0x0000


	//----- nvinfo : EIATTR_MAXREG_COUNT
	.align		4
        /*001c*/ 	.byte	0x03, 0x1b
        /*001e*/ 	.short	0x00ff


	//----- nvinfo : EIATTR_MERCURY_ISA_VERSION
	.align		4
        /*0020*/ 	.byte	0x03, 0x5f
        /*0022*/ 	.short	0x0101


	//----- nvinfo : EIATTR_EXIT_INSTR_OFFSETS
	.align		4
        /*0024*/ 	.byte	0x04, 0x1c
        /*0026*/ 	.short	(.L_316 - .L_315)


	//   ....[0]....
.L_315:
        /*0028*/ 	.word	0x00000010


	//----- nvinfo : EIATTR_MAX_THREADS
	.align		4
.L_316:
        /*002c*/ 	.byte	0x04, 0x05
        /*002e*/ 	.short	(.L_318 - .L_317)
.L_317:
        /*0030*/ 	.word	0x00000080
        /*0034*/ 	.word	0x00000001
        /*0038*/ 	.word	0x00000001


	//----- nvinfo : EIATTR_CBANK_PARAM_SIZE
	.align		4
.L_318:
        /*003c*/ 	.byte	0x03, 0x19
        /*003e*/ 	.short	0x0418


	//----- nvinfo : EIATTR_PARAM_CBANK
	.align		4
        /*0040*/ 	.byte	0x04, 0x0a
        /*0042*/ 	.short	(.L_320 - .L_319)
	.align		4
.L_319:
        /*0044*/ 	.word	index@(.nv.constant0._ZN7cutlass13device_kernelIN5flash19enable_sm80_to_sm89INS1_16FlashAttnFwdSm80INS1_25CollectiveMainloopFwdSm80ILi4ELi1ELb0EN4cute5tupleIJNS5_1CILi128EEENS7_ILi64EEES8_EEELi128ENS_6half_tEfNS_4arch4Sm80ELb1ELb0ELb0ELb1ELb0ELb0ELb1ELb0EEENS1_21CollectiveEpilogueFwdINS6_IJS8_S8_S9_EEENS6_IJNS7_ILi1EEESH_SH_EEESB_SD_Li128ELb1ELb1ELb0ELb0EEENS1_19SingleTileSchedulerILb1ELb0ELb1ELi128EEEEEEEEEvNT_6ParamsE)
        /*0048*/ 	.short	0x0210
        /*004a*/ 	.short	0x0418


	//----- nvinfo : EIATTR_SW_WAR
	.align		4
.L_320:
        /*004c*/ 	.byte	0x04, 0x36
        /*004e*/ 	.short	(.L_322 - .L_321)
.L_321:
        /*0050*/ 	.word	0x00000008
.L_322:


//--------------------- .nv.info._ZN7cutlass13device_kernelIN5flash19enable_sm80_to_sm89INS1_16FlashAttnFwdSm80INS1_25CollectiveMainloopFwdSm80ILi4ELi1ELb0EN4cute5tupleIJNS5_1CILi128EEENS7_ILi64EEES8_EEELi128ENS_6half_tEfNS_4arch4Sm80ELb1ELb0ELb0ELb1ELb0ELb1ELb1ELb0EEENS1_21CollectiveEpilogueFwdINS6_IJS8_S8_S9_EEENS6_IJNS7_ILi1EEESH_SH_EEESB_SD_Li128ELb1ELb1ELb0ELb0EEENS1_19SingleTileSchedulerILb1ELb0ELb1ELi128EEEEEEEEEvNT_6ParamsE --------------------------
	.section	.nv.info._ZN7cutlass13device_kernelIN5flash19enable_sm80_to_sm89INS1_16FlashAttnFwdSm80INS1_25CollectiveMainloopFwdSm80ILi4ELi1ELb0EN4cute5tupleIJNS5_1CILi128EEENS7_ILi64EEES8_EEELi128ENS_6half_tEfNS_4arch4Sm80ELb1ELb0ELb0ELb1ELb0ELb1ELb1ELb0EEENS1_21CollectiveEpilogueFwdINS6_IJS8_S8_S9_EEENS6_IJNS7_ILi1EEESH_SH_EEESB_SD_Li128ELb1ELb1ELb0ELb0EEENS1_19SingleTileSchedulerILb1ELb0ELb1ELi128EEEEEEEEEvNT_6ParamsE,"",@"SHT_CUDA_INFO"
	.sectionflags	@""
	.align	4


	//----- nvinfo : EIATTR_CUDA_API_VERSION
	.align		4
        /*0000*/ 	.byte	0x04, 0x37
        /*0002*/ 	.short	(.L_324 - .L_323)
.L_323:
        /*0004*/ 	.word	0x00000082


	//----- nvinfo : EIATTR_KPARAM_INFO
	.align		4
.L_324:
        /*0008*/ 	.byte	0x04, 0x17
        /*000a*/ 	.short	(.L_326 - .L_325)
.L_325:
        /*000c*/ 	.word	0x00000000
        /*0010*/ 	.short	0x0000
        /*0012*/ 	.short	0x0000
        /*0014*/ 	.byte	0x00, 0xf0, 0x61, 0x10


	//----- nvinfo : EIATTR_SPARSE_MMA_MASK
	.align		4
.L_326:
        /*0018*/ 	.byte	0x03, 0x50
        /*001a*/ 	.short	0x0000


	//----- nvinfo : EIATTR_MAXREG_COUNT
	.align		4
        /*001c*/ 	.byte	0x03, 0x1b
        /*001e*/ 	.short	0x00ff


	//----- nvinfo : EIATTR_MERCURY_ISA_VERSION
	.align		4
        /*0020*/ 	.byte	0x03, 0x5f
        /*0022*/ 	.short	0x0101


	//----- nvinfo : EIATTR_EXIT_INSTR_OFFSETS
	.align		4
        /*0024*/ 	.byte	0x04, 0x1c
        /*0026*/ 	.short	(.L_328 - .L_327)


	//   ....[0]....
.L_327:
        /*0028*/ 	.word	0x00000010


	//----- nvinfo : EIATTR_MAX_THREADS
	.align		4
.L_328:
        /*002c*/ 	.byte	0x04, 0x05
        /*002e*/ 	.short	(.L_330 - .L_329)
.L_329:
        /*0030*/ 	.word	0x00000080
        /*0034*/ 	.word	0x00000001
        /*0038*/ 	.word	0x00000001


	//----- nvinfo : EIATTR_CBANK_PARAM_SIZE
	.align		4
.L_330:
        /*003c*/ 	.byte	0x03, 0x19
        /*003e*/ 	.short	0x0418


	//----- nvinfo : EIATTR_PARAM_CBANK
	.align		4
        /*0040*/ 	.byte	0x04, 0x0a
        /*0042*/ 	.short	(.L_332 - .L_331)
	.align		4
.L_331:
        /*0044*/ 	.word	index@(.nv.constant0._ZN7cutlass13device_kernelIN5flash19enable_sm80_to_sm89INS1_16FlashAttnFwdSm80INS1_25CollectiveMainloopFwdSm80ILi4ELi1ELb0EN4cute5tupleIJNS5_1CILi128EEENS7_ILi64EEES8_EEELi128ENS_6half_tEfNS_4arch4Sm80ELb1ELb0ELb0ELb1ELb0ELb1ELb1ELb0EEENS1_21CollectiveEpilogueFwdINS6_IJS8_S8_S9_EEENS6_IJNS7_ILi1EEESH_SH_EEESB_SD_Li128ELb1ELb1ELb0ELb0EEENS1_19SingleTileSchedulerILb1ELb0ELb1ELi128EEEEEEEEEvNT_6ParamsE)
        /*0048*/ 	.short	0x0210
        /*004a*/ 	.short	0x0418


	//----- nvinfo : EIATTR_SW_WAR
	.align		4
.L_332:
        /*004c*/ 	.byte	0x04, 0x36
        /*004e*/ 	.short	(.L_334 - .L_333)
.L_333:
        /*0050*/ 	.word	0x00000008
.L_334:


//--------------------- .nv.callgraph             --------------------------
	.section	.nv.callgraph,"",@"SHT_CUDA_CALLGRAPH"
	.align	4
	.sectionentsize	8
	.align		4
        /*0000*/ 	.word	0x00000000
	.align		4
        /*0004*/ 	.word	0xffffffff
	.align		4
        /*0008*/ 	.word	0x00000000
	.align		4
        /*000c*/ 	.word	0xfffffffe
	.align		4
        /*0010*/ 	.word	0x00000000
	.align		4
        /*0014*/ 	.word	0xfffffffd
	.align		4
        /*0018*/ 	.word	0x00000000
	.align		4
        /*001c*/ 	.word	0xfffffffc


//--------------------- .nv.constant4             --------------------------
	.section	.nv.constant4,"a",@progbits
	.align	8
	.align		8
.nv.constant4:
        /*0000*/ 	.dword	_ZN66_INTERNAL_06b178dd_30_flash_fwd_hdim128_fp16_sm80_cu_cb12e5b6_31054cuda3std3__45__cpo5beginE
	.align		8
        /*0008*/ 	.dword	_ZN66_INTERNAL_06b178dd_30_flash_fwd_hdim128_fp16_sm80_cu_cb12e5b6_31054cuda3std3__45__cpo3endE
	.align		8
        /*0010*/ 	.dword	_ZN66_INTERNAL_06b178dd_30_flash_fwd_hdim128_fp16_sm80_cu_cb12e5b6_31054cuda3std3__45__cpo6cbeginE
	.align		8
        /*0018*/ 	.dword	_ZN66_INTERNAL_06b178dd_30_flash_fwd_hdim128_fp16_sm80_cu_cb12e5b6_31054cuda3std3__45__cpo4cendE
	.align		8
        /*0020*/ 	.dword	_ZN66_INTERNAL_06b178dd_30_flash_fwd_hdim128_fp16_sm80_cu_cb12e5b6_31054cuda3std3__468_GLOBAL__N__06b178dd_30_flash_fwd_hdim128_fp16_sm80_cu_cb12e5b6_31056ignoreE
	.align		8
        /*0028*/ 	.dword	_ZN66_INTERNAL_06b178dd_30_flash_fwd_hdim128_fp16_sm80_cu_cb12e5b6_31054cuda3std3__419piecewise_constructE
	.align		8
        /*0030*/ 	.dword	_ZN66_INTERNAL_06b178dd_30_flash_fwd_hdim128_fp16_sm80_cu_cb12e5b6_31054cuda3std3__48in_placeE
	.align		8
        /*0038*/ 	.dword	_ZN66_INTERNAL_06b178dd_30_flash_fwd_hdim128_fp16_sm80_cu_cb12e5b6_31054cuda3std6ranges3__45__cpo4swapE
	.align		8
        /*0040*/ 	.dword	_ZN66_INTERNAL_06b178dd_30_flash_fwd_hdim128_fp16_sm80_cu_cb12e5b6_31054cuda3std6ranges3__45__cpo9iter_moveE
	.align		8
        /*0048*/ 	.dword	_ZN66_INTERNAL_06b178dd_30_flash_fwd_hdim128_fp16_sm80_cu_cb12e5b6_31054cute7productE
	.align		8
        /*0050*/ 	.dword	_ZN66_INTERNAL_06b178dd_30_flash_fwd_hdim128_fp16_sm80_cu_cb12e5b6_31054cute1_E


//--------------------- .text._ZN7cutlass13device_kernelIN5flash19enable_sm80_to_sm89INS1_16FlashAttnFwdSm80INS1_25CollectiveMainloopFwdSm80ILi8ELi1ELb1EN4cute5tupleIJNS5_1CILi128EEES8_S8_EEELi128ENS_6half_tEfNS_4arch4Sm80ELb0ELb0ELb0ELb0ELb0ELb0ELb1ELb0EEENS1_21CollectiveEpilogueFwdIS9_NS6_IJNS7_ILi1EEESF_SF_EEESA_SC_Li256ELb0ELb1ELb0ELb0EEENS1_19SingleTileSchedulerILb0ELb0ELb1ELi128EEEEEEEEEvNT_6ParamsE --------------------------
	.section	.text._ZN7cutlass13device_kernelIN5flash19enable_sm80_to_sm89INS1_16FlashAttnFwdSm80INS1_25CollectiveMainloopFwdSm80ILi8ELi1ELb1EN4cute5tupleIJNS5_1CILi128EEES8_S8_EEELi128ENS_6half_tEfNS_4arch4Sm80ELb0ELb0ELb0ELb0ELb0ELb0ELb1ELb0EEENS1_21CollectiveEpilogueFwdIS9_NS6_IJNS7_ILi1EEESF_SF_EEESA_SC_Li256ELb0ELb1ELb0ELb0EEENS1_19SingleTileSchedulerILb0ELb0ELb1ELi128EEEEEEEEEvNT_6ParamsE,"ax",@progbits
	.align	128
.text._ZN7cutlass13device_kernelIN5flash19enable_sm80_to_sm89INS1_16FlashAttnFwdSm80INS1_25CollectiveMainloopFwdSm80ILi8ELi1ELb1EN4cute5tupleIJNS5_1CILi128EEES8_S8_EEELi128ENS_6half_tEfNS_4arch4Sm80ELb0ELb0ELb0ELb0ELb0ELb0ELb1ELb0EEENS1_21CollectiveEpilogueFwdIS9_NS6_IJNS7_ILi1EEESF_SF_EEESA_SC_Li256ELb0ELb1ELb0ELb0EEENS1_19SingleTileSchedulerILb0ELb0ELb1ELi128EEEEEEEEEvNT_6ParamsE:
        .type           _ZN7cutlass13device_kernelIN5flash19enable_sm80_to_sm89INS1_16FlashAttnFwdSm80INS1_25CollectiveMainloopFwdSm80ILi8ELi1ELb1EN4cute5tupleIJNS5_1CILi128EEES8_S8_EEELi128ENS_6half_tEfNS_4arch4Sm80ELb0ELb0ELb0ELb0ELb0ELb0ELb1ELb0EEENS1_21CollectiveEpilogueFwdIS9_NS6_IJNS7_ILi1EEESF_SF_EEESA_SC_Li256ELb0ELb1ELb0ELb0EEENS1_19SingleTileSchedulerILb0ELb0ELb1ELi128EEEEEEEEEvNT_6ParamsE,@function
        .size           _ZN7cutlass13device_kernelIN5flash19enable_sm80_to_sm89INS1_16FlashAttnFwdSm80INS1_25CollectiveMainloopFwdSm80ILi8ELi1ELb1EN4cute5tupleIJNS5_1CILi128EEES8_S8_EEELi128ENS_6half_tEfNS_4arch4Sm80ELb0ELb0ELb0ELb0ELb0ELb0ELb1ELb0EEENS1_21CollectiveEpilogueFwdIS9_NS6_IJNS7_ILi1EEESF_SF_EEESA_SC_Li256ELb0ELb1ELb0ELb0EEENS1_19SingleTileSchedulerILb0ELb0ELb1ELi128EEEEEEEEEvNT_6ParamsE,(.L_x_18 - _ZN7cutlass13device_kernelIN5flash19enable_sm80_to_sm89INS1_16FlashAttnFwdSm80INS1_25CollectiveMainloopFwdSm80ILi8ELi1ELb1EN4cute5tupleIJNS5_1CILi128EEES8_S8_EEELi128ENS_6half_tEfNS_4arch4Sm80ELb0ELb0ELb0ELb0ELb0ELb0ELb1ELb0EEENS1_21CollectiveEpilogueFwdIS9_NS6_IJNS7_ILi1EEESF_SF_EEESA_SC_Li256ELb0ELb1ELb0ELb0EEENS1_19SingleTileSchedulerILb0ELb0ELb1ELi128EEEEEEEEEvNT_6ParamsE)
        .other          _ZN7cutlass13device_kernelIN5flash19enable_sm80_to_sm89INS1_16FlashAttnFwdSm80INS1_25CollectiveMainloopFwdSm80ILi8ELi1ELb1EN4cute5tupleIJNS5_1CILi128EEES8_S8_EEELi128ENS_6half_tEfNS_4arch4Sm80ELb0ELb0ELb0ELb0ELb0ELb0ELb1ELb0EEENS1_21CollectiveEpilogueFwdIS9_NS6_IJNS7_ILi1EEESF_SF_EEESA_SC_Li256ELb0ELb1ELb0ELb0EEENS1_19SingleTileSchedulerILb0ELb0ELb1ELi128EEEEEEEEEvNT_6ParamsE,@"STO_CUDA_ENTRY STV_DEFAULT"
_ZN7cutlass13device_kernelIN5flash19enable_sm80_to_sm89INS1_16FlashAttnFwdSm80INS1_25CollectiveMainloopFwdSm80ILi8ELi1ELb1EN4cute5tupleIJNS5_1CILi128EEES8_S8_EEELi128ENS_6half_tEfNS_4arch4Sm80ELb0ELb0ELb0ELb0ELb0ELb0ELb1ELb0EEENS1_21CollectiveEpilogueFwdIS9_NS6_IJNS7_ILi1EEESF_SF_EEESA_SC_Li256ELb0ELb1ELb0ELb0EEENS1_19SingleTileSchedulerILb0ELb0ELb1ELi128EEEEEEEEEvNT_6ParamsE:
[----:B------:R-:W-:Y:S01]  /*0000*/  LDC R1, c[0x0][0x28] ;  /* 0x00000a00ff017b82 */ /* 0x000fe20000000800 */
[----:B------:R-:W-:Y:S05]  /*0010*/  EXIT ;  /* 0x000000000000794d */ /* 0x000fea0003800000 */
.L_x_0:
[----:B------:R-:W-:-:S00]  /*0020*/  BRA `(.L_x_0) ;  /* 0xfffffffc00fc7947 */ /* 0x000fc0000383ffff */
[----:B------:R-:W-:-:S00]  /*0030*/  NOP ;  /* 0x0000000000007918 */ /* 0x000fc00000000000 */
        /* <DEDUP_REMOVED lines=12> */
.L_x_18:


//--------------------- .text._ZN7cutlass13device_kernelIN5flash19enable_sm80_to_sm89INS1_16FlashAttnFwdSm80INS1_25CollectiveMainloopFwdSm80ILi8ELi1ELb1EN4cute5tupleIJNS5_1CILi128EEES8_S8_EEELi128ENS_6half_tEfNS_4arch4Sm80ELb0ELb0ELb0ELb1ELb0ELb0ELb1ELb0EEENS1_21CollectiveEpilogueFwdIS9_NS6_IJNS7_ILi1EEESF_SF_EEESA_SC_Li256ELb1ELb1ELb0ELb0EEENS1_19SingleTileSchedulerILb1ELb0ELb1ELi128EEEEEEEEEvNT_6ParamsE --------------------------
	.section	.text._ZN7cutlass13device_kernelIN5flash19enable_sm80_to_sm89INS1_16FlashAttnFwdSm80INS1_25CollectiveMainloopFwdSm80ILi8ELi1ELb1EN4cute5tupleIJNS5_1CILi128EEES8_S8_EEELi128ENS_6half_tEfNS_4arch4Sm80ELb0ELb0ELb0ELb1ELb0ELb0ELb1ELb0EEENS1_21CollectiveEpilogueFwdIS9_NS6_IJNS7_ILi1EEESF_SF_EEESA_SC_Li256ELb1ELb1ELb0ELb0EEENS1_19SingleTileSchedulerILb1ELb0ELb1ELi128EEEEEEEEEvNT_6ParamsE,"ax",@progbits
	.align	128
.text._ZN7cutlass13device_kernelIN5flash19enable_sm80_to_sm89INS1_16FlashAttnFwdSm80INS1_25CollectiveMainloopFwdSm80ILi8ELi1ELb1EN4cute5tupleIJNS5_1CILi128EEES8_S8_EEELi128ENS_6half_tEfNS_4arch4Sm80ELb0ELb0ELb0ELb1ELb0ELb0ELb1ELb0EEENS1_21CollectiveEpilogueFwdIS9_NS6_IJNS7_ILi1EEESF_SF_EEESA_SC_Li256ELb1ELb1ELb0ELb0EEENS1_19SingleTileSchedulerILb1ELb0ELb1ELi128EEEEEEEEEvNT_6ParamsE:
        .type           _ZN7cutlass13device_kernelIN5flash19enable_sm80_to_sm89INS1_16FlashAttnFwdSm80INS1_25CollectiveMainloopFwdSm80ILi8ELi1ELb1EN4cute5tupleIJNS5_1CILi128EEES8_S8_EEELi128ENS_6half_tEfNS_4arch4Sm80ELb0ELb0ELb0ELb1ELb0ELb0ELb1ELb0EEENS1_21CollectiveEpilogueFwdIS9_NS6_IJNS7_ILi1EEESF_SF_EEESA_SC_Li256ELb1ELb1ELb0ELb0EEENS1_19SingleTileSchedulerILb1ELb0ELb1ELi128EEEEEEEEEvNT_6ParamsE,@function
        .size           _ZN7cutlass13device_kernelIN5flash19enable_sm80_to_sm89INS1_16FlashAttnFwdSm80INS1_25CollectiveMainloopFwdSm80ILi8ELi1ELb1EN4cute5tupleIJNS5_1CILi128EEES8_S8_EEELi128ENS_6half_tEfNS_4arch4Sm80ELb0ELb0ELb0ELb1ELb0ELb0ELb1ELb0EEENS1_21CollectiveEpilogueFwdIS9_NS6_IJNS7_ILi1EEESF_SF_EEESA_SC_Li256ELb1ELb1ELb0ELb0EEENS1_19SingleTileSchedulerILb1ELb0ELb1ELi128EEEEEEEEEvNT_6ParamsE,(.L_x_19 - _ZN7cutlass13device_kernelIN5flash19enable_sm80_to_sm89INS1_16FlashAttnFwdSm80INS1_25CollectiveMainloopFwdSm80ILi8ELi1ELb1EN4cute5tupleIJNS5_1CILi128EEES8_S8_EEELi128ENS_6half_tEfNS_4arch4Sm80ELb0ELb0ELb0ELb1ELb0ELb0ELb1ELb0EEENS1_21CollectiveEpilogueFwdIS9_NS6_IJNS7_ILi1EEESF_SF_EEESA_SC_Li256ELb1ELb1ELb0ELb0EEENS1_19SingleTileSchedulerILb1ELb0ELb1ELi128EEEEEEEEEvNT_6ParamsE)
        .other          _ZN7cutlass13device_kernelIN5flash19enable_sm80_to_sm89INS1_16FlashAttnFwdSm80INS1_25CollectiveMainloopFwdSm80ILi8ELi1ELb1EN4cute5tupleIJNS5_1CILi128EEES8_S8_EEELi128ENS_6half_tEfNS_4arch4Sm80ELb0ELb0ELb0ELb1ELb0ELb0ELb1ELb0EEENS1_21CollectiveEpilogueFwdIS9_NS6_IJNS7_ILi1EEESF_SF_EEESA_SC_Li256ELb1ELb1ELb0ELb0EEENS1_19SingleTileSchedulerILb1ELb0ELb1ELi128EEEEEEEEEvNT_6ParamsE,@"STO_CUDA_ENTRY STV_DEFAULT"
_ZN7cutlass13device_kernelIN5flash19enable_sm80_to_sm89INS1_16FlashAttnFwdSm80INS1_25CollectiveMainloopFwdSm80ILi8ELi1ELb1EN4cute5tupleIJNS5_1CILi128EEES8_S8_EEELi128ENS_6half_tEfNS_4arch4Sm80ELb0ELb0ELb0ELb1ELb0ELb0ELb1ELb0EEENS1_21CollectiveEpilogueFwdIS9_NS6_IJNS7_ILi1EEESF_SF_EEESA_SC_Li256ELb1ELb1ELb0ELb0EEENS1_19SingleTileSchedulerILb1ELb0ELb1ELi128EEEEEEEEEvNT_6ParamsE:
[----:B------:R-:W-:Y:S01]  /*0000*/  LDC R1, c[0x0][0x28] ;  /* 0x00000a00ff017b82 */ /* 0x000fe20000000800 */
[----:B------:R-:W-:Y:S05]  /*0010*/  EXIT ;  /* 0x000000000000794d */ /* 0x000fea0003800000 */
.L_x_1:
        /* <DEDUP_REMOVED lines=14> */
.L_x_19:


//--------------------- .text._ZN7cutlass13device_kernelIN5flash19enable_sm80_to_sm89INS1_16FlashAttnFwdSm80INS1_25CollectiveMainloopFwdSm80ILi8ELi1ELb1EN4cute5tupleIJNS5_1CILi128EEES8_S8_EEELi128ENS_6half_tEfNS_4arch4Sm80ELb0ELb0ELb0ELb1ELb0ELb1ELb1ELb0EEENS1_21CollectiveEpilogueFwdIS9_NS6_IJNS7_ILi1EEESF_SF_EEESA_SC_Li256ELb1ELb1ELb0ELb0EEENS1_19SingleTileSchedulerILb1ELb0ELb1ELi128EEEEEEEEEvNT_6ParamsE --------------------------
	.section	.text._ZN7cutlass13device_kernelIN5flash19enable_sm80_to_sm89INS1_16FlashAttnFwdSm80INS1_25CollectiveMainloopFwdSm80ILi8ELi1ELb1EN4cute5tupleIJNS5_1CILi128EEES8_S8_EEELi128ENS_6half_tEfNS_4arch4Sm80ELb0ELb0ELb0ELb1ELb0ELb1ELb1ELb0EEENS1_21CollectiveEpilogueFwdIS9_NS6_IJNS7_ILi1EEESF_SF_EEESA_SC_Li256ELb1ELb1ELb0ELb0EEENS1_19SingleTileSchedulerILb1ELb0ELb1ELi128EEEEEEEEEvNT_6ParamsE,"ax",@progbits
	.align	128
.text._ZN7cutlass13device_kernelIN5flash19enable_sm80_to_sm89INS1_16FlashAttnFwdSm80INS1_25CollectiveMainloopFwdSm80ILi8ELi1ELb1EN4cute5tupleIJNS5_1CILi128EEES8_S8_EEELi128ENS_6half_tEfNS_4arch4Sm80ELb0ELb0ELb0ELb1ELb0ELb1ELb1ELb0EEENS1_21CollectiveEpilogueFwdIS9_NS6_IJNS7_ILi1EEESF_SF_EEESA_SC_Li256ELb1ELb1ELb0ELb0EEENS1_19SingleTileSchedulerILb1ELb0ELb1ELi128EEEEEEEEEvNT_6ParamsE:
        .type           _ZN7cutlass13device_kernelIN5flash19enable_sm80_to_sm89INS1_16FlashAttnFwdSm80INS1_25CollectiveMainloopFwdSm80ILi8ELi1ELb1EN4cute5tupleIJNS5_1CILi128EEES8_S8_EEELi128ENS_6half_tEfNS_4arch4Sm80ELb0ELb0ELb0ELb1ELb0ELb1ELb1ELb0EEENS1_21CollectiveEpilogueFwdIS9_NS6_IJNS7_ILi1EEESF_SF_EEESA_SC_Li256ELb1ELb1ELb0ELb0EEENS1_19SingleTileSchedulerILb1ELb0ELb1ELi128EEEEEEEEEvNT_6ParamsE,@function
        .size           _ZN7cutlass13device_kernelIN5flash19enable_sm80_to_sm89INS1_16FlashAttnFwdSm80INS1_25CollectiveMainloopFwdSm80ILi8ELi1ELb1EN4cute5tupleIJNS5_1CILi128EEES8_S8_EEELi128ENS_6half_tEfNS_4arch4Sm80ELb0ELb0ELb0ELb1ELb0ELb1ELb1ELb0EEENS1_21CollectiveEpilogueFwdIS9_NS6_IJNS7_ILi1EEESF_SF_EEESA_SC_Li256ELb1ELb1ELb0ELb0EEENS1_19SingleTileSchedulerILb1ELb0ELb1ELi128EEEEEEEEEvNT_6ParamsE,(.L_x_20 - _ZN7cutlass13device_kernelIN5flash19enable_sm80_to_sm89INS1_16FlashAttnFwdSm80INS1_25CollectiveMainloopFwdSm80ILi8ELi1ELb1EN4cute5tupleIJNS5_1CILi128EEES8_S8_EEELi128ENS_6half_tEfNS_4arch4Sm80ELb0ELb0ELb0ELb1ELb0ELb1ELb1ELb0EEENS1_21CollectiveEpilogueFwdIS9_NS6_IJNS7_ILi1EEESF_SF_EEESA_SC_Li256ELb1ELb1ELb0ELb0EEENS1_19SingleTileSchedulerILb1ELb0ELb1ELi128EEEEEEEEEvNT_6ParamsE)
        .other          _ZN7cutlass13device_kernelIN5flash19enable_sm80_to_sm89INS1_16FlashAttnFwdSm80INS1_25CollectiveMainloopFwdSm80ILi8ELi1ELb1EN4cute5tupleIJNS5_1CILi128EEES8_S8_EEELi128ENS_6half_tEfNS_4arch4Sm80ELb0ELb0ELb0ELb1ELb0ELb1ELb1ELb0EEENS1_21CollectiveEpilogueFwdIS9_NS6_IJNS7_ILi1EEESF_SF_EEESA_SC_Li256ELb1ELb1ELb0ELb0EEENS1_19SingleTileSchedulerILb1ELb0ELb1ELi128EEEEEEEEEvNT_6ParamsE,@"STO_CUDA_ENTRY STV_DEFAULT"
_ZN7cutlass13device_kernelIN5flash19enable_sm80_to_sm89INS1_16FlashAttnFwdSm80INS1_25CollectiveMainloopFwdSm80ILi8ELi1ELb1EN4cute5tupleIJNS5_1CILi128EEES8_S8_EEELi128ENS_6half_tEfNS_4arch4Sm80ELb0ELb0ELb0ELb1ELb0ELb1ELb1ELb0EEENS1_21CollectiveEpilogueFwdIS9_NS6_IJNS7_ILi1EEESF_SF_EEESA_SC_Li256ELb1ELb1ELb0ELb0EEENS1_19SingleTileSchedulerILb1ELb0ELb1ELi128EEEEEEEEEvNT_6ParamsE:
[----:B------:R-:W-:Y:S01]  /*0000*/  LDC R1, c[0x0][0x28] ;  /* 0x00000a00ff017b82 */ /* 0x000fe20000000800 */
[----:B------:R-:W-:Y:S05]  /*0010*/  EXIT ;  /* 0x000000000000794d */ /* 0x000fea0003800000 */
.L_x_2:
        /* <DEDUP_REMOVED lines=14> */
.L_x_20:


//--------------------- .text._ZN7cutlass13device_kernelIN5flash19enable_sm80_to_sm89INS1_16FlashAttnFwdSm80INS1_25CollectiveMainloopFwdSm80ILi8ELi1ELb1EN4cute5tupleIJNS5_1CILi128EEENS7_ILi96EEES8_EEELi128ENS_6half_tEfNS_4arch4Sm80ELb0ELb1ELb0ELb0ELb0ELb0ELb1ELb0EEENS1_21CollectiveEpilogueFwdINS6_IJS8_S8_S9_EEENS6_IJNS7_ILi1EEESH_SH_EEESB_SD_Li256ELb0ELb1ELb0ELb0EEENS1_19SingleTileSchedulerILb0ELb0ELb1ELi128EEEEEEEEEvNT_6ParamsE --------------------------
	.section	.text._ZN7cutlass13device_kernelIN5flash19enable_sm80_to_sm89INS1_16FlashAttnFwdSm80INS1_25CollectiveMainloopFwdSm80ILi8ELi1ELb1EN4cute5tupleIJNS5_1CILi128EEENS7_ILi96EEES8_EEELi128ENS_6half_tEfNS_4arch4Sm80ELb0ELb1ELb0ELb0ELb0ELb0ELb1ELb0EEENS1_21CollectiveEpilogueFwdINS6_IJS8_S8_S9_EEENS6_IJNS7_ILi1EEESH_SH_EEESB_SD_Li256ELb0ELb1ELb0ELb0EEENS1_19SingleTileSchedulerILb0ELb0ELb1ELi128EEEEEEEEEvNT_6ParamsE,"ax",@progbits
	.align	128
.text._ZN7cutlass13device_kernelIN5flash19enable_sm80_to_sm89INS1_16FlashAttnFwdSm80INS1_25CollectiveMainloopFwdSm80ILi8ELi1ELb1EN4cute5tupleIJNS5_1CILi128EEENS7_ILi96EEES8_EEELi128ENS_6half_tEfNS_4arch4Sm80ELb0ELb1ELb0ELb0ELb0ELb0ELb1ELb0EEENS1_21CollectiveEpilogueFwdINS6_IJS8_S8_S9_EEENS6_IJNS7_ILi1EEESH_SH_EEESB_SD_Li256ELb0ELb1ELb0ELb0EEENS1_19SingleTileSchedulerILb0ELb0ELb1ELi128EEEEEEEEEvNT_6ParamsE:
        .type           _ZN7cutlass13device_kernelIN5flash19enable_sm80_to_sm89INS1_16FlashAttnFwdSm80INS1_25CollectiveMainloopFwdSm80ILi8ELi1ELb1EN4cute5tupleIJNS5_1CILi128EEENS7_ILi96EEES8_EEELi128ENS_6half_tEfNS_4arch4Sm80ELb0ELb1ELb0ELb0ELb0ELb0ELb1ELb0EEENS1_21CollectiveEpilogueFwdINS6_IJS8_S8_S9_EEENS6_IJNS7_ILi1EEESH_SH_EEESB_SD_Li256ELb0ELb1ELb0ELb0EEENS1_19SingleTileSchedulerILb0ELb0ELb1ELi128EEEEEEEEEvNT_6ParamsE,@function
        .size           _ZN7cutlass13device_kernelIN5flash19enable_sm80_to_sm89INS1_16FlashAttnFwdSm80INS1_25CollectiveMainloopFwdSm80ILi8ELi1ELb1EN4cute5tupleIJNS5_1CILi128EEENS7_ILi96EEES8_EEELi128ENS_6half_tEfNS_4arch4Sm80ELb0ELb1ELb0ELb0ELb0ELb0ELb1ELb0EEENS1_21CollectiveEpilogueFwdINS6_IJS8_S8_S9_EEENS6_IJNS7_ILi1EEESH_SH_EEESB_SD_Li256ELb0ELb1ELb0ELb0EEENS1_19SingleTileSchedulerILb0ELb0ELb1ELi128EEEEEEEEEvNT_6ParamsE,(.L_x_21 - _ZN7cutlass13device_kernelIN5flash19enable_sm80_to_sm89INS1_16FlashAttnFwdSm80INS1_25CollectiveMainloopFwdSm80ILi8ELi1ELb1EN4cute5tupleIJNS5_1CILi128EEENS7_ILi96EEES8_EEELi128ENS_6half_tEfNS_4arch4Sm80ELb0ELb1ELb0ELb0ELb0ELb0ELb1ELb0EEENS1_21CollectiveEpilogueFwdINS6_IJS8_S8_S9_EEENS6_IJNS7_ILi1EEESH_SH_EEESB_SD_Li256ELb0ELb1ELb0ELb0EEENS1_19SingleTileSchedulerILb0ELb0ELb1ELi128EEEEEEEEEvNT_6ParamsE)
        .other          _ZN7cutlass13device_kernelIN5flash19enable_sm80_to_sm89INS1_16FlashAttnFwdSm80INS1_25CollectiveMainloopFwdSm80ILi8ELi1ELb1EN4cute5tupleIJNS5_1CILi128EEENS7_ILi96EEES8_EEELi128ENS_6half_tEfNS_4arch4Sm80ELb0ELb1ELb0ELb0ELb0ELb0ELb1ELb0EEENS1_21CollectiveEpilogueFwdINS6_IJS8_S8_S9_EEENS6_IJNS7_ILi1EEESH_SH_EEESB_SD_Li256ELb0ELb1ELb0ELb0EEENS1_19SingleTileSchedulerILb0ELb0ELb1ELi128EEEEEEEEEvNT_6ParamsE,@"STO_CUDA_ENTRY STV_DEFAULT"
_ZN7cutlass13device_kernelIN5flash19enable_sm80_to_sm89INS1_16FlashAttnFwdSm80INS1_25CollectiveMainloopFwdSm80ILi8ELi1ELb1EN4cute5tupleIJNS5_1CILi128EEENS7_ILi96EEES8_EEELi128ENS_6half_tEfNS_4arch4Sm80ELb0ELb1ELb0ELb0ELb0ELb0ELb1ELb0EEENS1_21CollectiveEpilogueFwdINS6_IJS8_S8_S9_EEENS6_IJNS7_ILi1EEESH_SH_EEESB_SD_Li256ELb0ELb1ELb0ELb0EEENS1_19SingleTileSchedulerILb0ELb0ELb1ELi128EEEEEEEEEvNT_6ParamsE:
[----:B------:R-:W-:Y:S01]  /*0000*/  LDC R1, c[0x0][0x28] ;  /* 0x00000a00ff017b82 */ /* 0x000fe20000000800 */
[----:B------:R-:W-:Y:S05]  /*0010*/  EXIT ;  /* 0x000000000000794d */ /* 0x000fea0003800000 */
.L_x_3:
        /* <DEDUP_REMOVED lines=14> */
.L_x_21:


//--------------------- .text._ZN7cutlass13device_kernelIN5flash19enable_sm80_to_sm89INS1_16FlashAttnFwdSm80INS1_25CollectiveMainloopFwdSm80ILi8ELi1ELb1EN4cute5tupleIJNS5_1CILi128EEENS7_ILi96EEES8_EEELi128ENS_6half_tEfNS_4arch4Sm80ELb0ELb1ELb0ELb1ELb0ELb0ELb1ELb0EEENS1_21CollectiveEpilogueFwdINS6_IJS8_S8_S9_EEENS6_IJNS7_ILi1EEESH_SH_EEESB_SD_Li256ELb1ELb1ELb0ELb0EEENS1_19SingleTileSchedulerILb1ELb0ELb1ELi128EEEEEEEEEvNT_6ParamsE --------------------------
	.section	.text._ZN7cutlass13device_kernelIN5flash19enable_sm80_to_sm89INS1_16FlashAttnFwdSm80INS1_25CollectiveMainloopFwdSm80ILi8ELi1ELb1EN4cute5tupleIJNS5_1CILi128EEENS7_ILi96EEES8_EEELi128ENS_6half_tEfNS_4arch4Sm80ELb0ELb1ELb0ELb1ELb0ELb0ELb1ELb0EEENS1_21CollectiveEpilogueFwdINS6_IJS8_S8_S9_EEENS6_IJNS7_ILi1EEESH_SH_EEESB_SD_Li256ELb1ELb1ELb0ELb0EEENS1_19SingleTileSchedulerILb1ELb0ELb1ELi128EEEEEEEEEvNT_6ParamsE,"ax",@progbits
	.align	128
.text._ZN7cutlass13device_kernelIN5flash19enable_sm80_to_sm89INS1_16FlashAttnFwdSm80INS1_25CollectiveMainloopFwdSm80ILi8ELi1ELb1EN4cute5tupleIJNS5_1CILi128EEENS7_ILi96EEES8_EEELi128ENS_6half_tEfNS_4arch4Sm80ELb0ELb1ELb0ELb1ELb0ELb0ELb1ELb0EEENS1_21CollectiveEpilogueFwdINS6_IJS8_S8_S9_EEENS6_IJNS7_ILi1EEESH_SH_EEESB_SD_Li256ELb1ELb1ELb0ELb0EEENS1_19SingleTileSchedulerILb1ELb0ELb1ELi128EEEEEEEEEvNT_6ParamsE:
        .type           _ZN7cutlass13device_kernelIN5flash19enable_sm80_to_sm89INS1_16FlashAttnFwdSm80INS1_25CollectiveMainloopFwdSm80ILi8ELi1ELb1EN4cute5tupleIJNS5_1CILi128EEENS7_ILi96EEES8_EEELi128ENS_6half_tEfNS_4arch4Sm80ELb0ELb1ELb0ELb1ELb0ELb0ELb1ELb0EEENS1_21CollectiveEpilogueFwdINS6_IJS8_S8_S9_EEENS6_IJNS7_ILi1EEESH_SH_EEESB_SD_Li256ELb1ELb1ELb0ELb0EEENS1_19SingleTileSchedulerILb1ELb0ELb1ELi128EEEEEEEEEvNT_6ParamsE,@function
        .size           _ZN7cutlass13device_kernelIN5flash19enable_sm80_to_sm89INS1_16FlashAttnFwdSm80INS1_25CollectiveMainloopFwdSm80ILi8ELi1ELb1EN4cute5tupleIJNS5_1CILi128EEENS7_ILi96EEES8_EEELi128ENS_6half_tEfNS_4arch4Sm80ELb0ELb1ELb0ELb1ELb0ELb0ELb1ELb0EEENS1_21CollectiveEpilogueFwdINS6_IJS8_S8_S9_EEENS6_IJNS7_ILi1EEESH_SH_EEESB_SD_Li256ELb1ELb1ELb0ELb0EEENS1_19SingleTileSchedulerILb1ELb0ELb1ELi128EEEEEEEEEvNT_6ParamsE,(.L_x_22 - _ZN7cutlass13device_kernelIN5flash19enable_sm80_to_sm89INS1_16FlashAttnFwdSm80INS1_25CollectiveMainloopFwdSm80ILi8ELi1ELb1EN4cute5tupleIJNS5_1CILi128EEENS7_ILi96EEES8_EEELi128ENS_6half_tEfNS_4arch4Sm80ELb0ELb1ELb0ELb1ELb0ELb0ELb1ELb0EEENS1_21CollectiveEpilogueFwdINS6_IJS8_S8_S9_EEENS6_IJNS7_ILi1EEESH_SH_EEESB_SD_Li256ELb1ELb1ELb0ELb0EEENS1_19SingleTileSchedulerILb1ELb0ELb1ELi128EEEEEEEEEvNT_6ParamsE)
        .other          _ZN7cutlass13device_kernelIN5flash19enable_sm80_to_sm89INS1_16FlashAttnFwdSm80INS1_25CollectiveMainloopFwdSm80ILi8ELi1ELb1EN4cute5tupleIJNS5_1CILi128EEENS7_ILi96EEES8_EEELi128ENS_6half_tEfNS_4arch4Sm80ELb0ELb1ELb0ELb1ELb0ELb0ELb1ELb0EEENS1_21CollectiveEpilogueFwdINS6_IJS8_S8_S9_EEENS6_IJNS7_ILi1EEESH_SH_EEESB_SD_Li256ELb1ELb1ELb0ELb0EEENS1_19SingleTileSchedulerILb1ELb0ELb1ELi128EEEEEEEEEvNT_6ParamsE,@"STO_CUDA_ENTRY STV_DEFAULT"
_ZN7cutlass13device_kernelIN5flash19enable_sm80_to_sm89INS1_16FlashAttnFwdSm80INS1_25CollectiveMainloopFwdSm80ILi8ELi1ELb1EN4cute5tupleIJNS5_1CILi128EEENS7_ILi96EEES8_EEELi128ENS_6half_tEfNS_4arch4Sm80ELb0ELb1ELb0ELb1ELb0ELb0ELb1ELb0EEENS1_21CollectiveEpilogueFwdINS6_IJS8_S8_S9_EEENS6_IJNS7_ILi1EEESH_SH_EEESB_SD_Li256ELb1ELb1ELb0ELb0EEENS1_19SingleTileSchedulerILb1ELb0ELb1ELi128EEEEEEEEEvNT_6ParamsE:
[----:B------:R-:W-:Y:S01]  /*0000*/  LDC R1, c[0x0][0x28] ;  /* 0x00000a00ff017b82 */ /* 0x000fe20000000800 */
[----:B------:R-:W-:Y:S05]  /*0010*/  EXIT ;  /* 0x000000000000794d */ /* 0x000fea0003800000 */
.L_x_4:
        /* <DEDUP_REMOVED lines=14> */
.L_x_22:


//--------------------- .text._ZN7cutlass13device_kernelIN5flash19enable_sm80_to_sm89INS1_16FlashAttnFwdSm80INS1_25CollectiveMainloopFwdSm80ILi8ELi1ELb1EN4cute5tupleIJNS5_1CILi128EEENS7_ILi96EEES8_EEELi128ENS_6half_tEfNS_4arch4Sm80ELb0ELb1ELb0ELb1ELb0ELb1ELb1ELb0EEENS1_21CollectiveEpilogueFwdINS6_IJS8_S8_S9_EEENS6_IJNS7_ILi1EEESH_SH_EEESB_SD_Li256ELb1ELb1ELb0ELb0EEENS1_19SingleTileSchedulerILb1ELb0ELb1ELi128EEEEEEEEEvNT_6ParamsE --------------------------
	.section	.text._ZN7cutlass13device_kernelIN5flash19enable_sm80_to_sm89INS1_16FlashAttnFwdSm80INS1_25CollectiveMainloopFwdSm80ILi8ELi1ELb1EN4cute5tupleIJNS5_1CILi128EEENS7_ILi96EEES8_EEELi128ENS_6half_tEfNS_4arch4Sm80ELb0ELb1ELb0ELb1ELb0ELb1ELb1ELb0EEENS1_21CollectiveEpilogueFwdINS6_IJS8_S8_S9_EEENS6_IJNS7_ILi1EEESH_SH_EEESB_SD_Li256ELb1ELb1ELb0ELb0EEENS1_19SingleTileSchedulerILb1ELb0ELb1ELi128EEEEEEEEEvNT_6ParamsE,"ax",@progbits
	.align	128
.text._ZN7cutlass13device_kernelIN5flash19enable_sm80_to_sm89INS1_16FlashAttnFwdSm80INS1_25CollectiveMainloopFwdSm80ILi8ELi1ELb1EN4cute5tupleIJNS5_1CILi128EEENS7_ILi96EEES8_EEELi128ENS_6half_tEfNS_4arch4Sm80ELb0ELb1ELb0ELb1ELb0ELb1ELb1ELb0EEENS1_21CollectiveEpilogueFwdINS6_IJS8_S8_S9_EEENS6_IJNS7_ILi1EEESH_SH_EEESB_SD_Li256ELb1ELb1ELb0ELb0EEENS1_19SingleTileSchedulerILb1ELb0ELb1ELi128EEEEEEEEEvNT_6ParamsE:
        .type           _ZN7cutlass13device_kernelIN5flash19enable_sm80_to_sm89INS1_16FlashAttnFwdSm80INS1_25CollectiveMainloopFwdSm80ILi8ELi1ELb1EN4cute5tupleIJNS5_1CILi128EEENS7_ILi96EEES8_EEELi128ENS_6half_tEfNS_4arch4Sm80ELb0ELb1ELb0ELb1ELb0ELb1ELb1ELb0EEENS1_21CollectiveEpilogueFwdINS6_IJS8_S8_S9_EEENS6_IJNS7_ILi1EEESH_SH_EEESB_SD_Li256ELb1ELb1ELb0ELb0EEENS1_19SingleTileSchedulerILb1ELb0ELb1ELi128EEEEEEEEEvNT_6ParamsE,@function
        .size           _ZN7cutlass13device_kernelIN5flash19enable_sm80_to_sm89INS1_16FlashAttnFwdSm80INS1_25CollectiveMainloopFwdSm80ILi8ELi1ELb1EN4cute5tupleIJNS5_1CILi128EEENS7_ILi96EEES8_EEELi128ENS_6half_tEfNS_4arch4Sm80ELb0ELb1ELb0ELb1ELb0ELb1ELb1ELb0EEENS1_21CollectiveEpilogueFwdINS6_IJS8_S8_S9_EEENS6_IJNS7_ILi1EEESH_SH_EEESB_SD_Li256ELb1ELb1ELb0ELb0EEENS1_19SingleTileSchedulerILb1ELb0ELb1ELi128EEEEEEEEEvNT_6ParamsE,(.L_x_23 - _ZN7cutlass13device_kernelIN5flash19enable_sm80_to_sm89INS1_16FlashAttnFwdSm80INS1_25CollectiveMainloopFwdSm80ILi8ELi1ELb1EN4cute5tupleIJNS5_1CILi128EEENS7_ILi96EEES8_EEELi128ENS_6half_tEfNS_4arch4Sm80ELb0ELb1ELb0ELb1ELb0ELb1ELb1ELb0EEENS1_21CollectiveEpilogueFwdINS6_IJS8_S8_S9_EEENS6_IJNS7_ILi1EEESH_SH_EEESB_SD_Li256ELb1ELb1ELb0ELb0EEENS1_19SingleTileSchedulerILb1ELb0ELb1ELi128EEEEEEEEEvNT_6ParamsE)
        .other          _ZN7cutlass13device_kernelIN5flash19enable_sm80_to_sm89INS1_16FlashAttnFwdSm80INS1_25CollectiveMainloopFwdSm80ILi8ELi1ELb1EN4cute5tupleIJNS5_1CILi128EEENS7_ILi96EEES8_EEELi128ENS_6half_tEfNS_4arch4Sm80ELb0ELb1ELb0ELb1ELb0ELb1ELb1ELb0EEENS1_21CollectiveEpilogueFwdINS6_IJS8_S8_S9_EEENS6_IJNS7_ILi1EEESH_SH_EEESB_SD_Li256ELb1ELb1ELb0ELb0EEENS1_19SingleTileSchedulerILb1ELb0ELb1ELi128EEEEEEEEEvNT_6ParamsE,@"STO_CUDA_ENTRY STV_DEFAULT"
_ZN7cutlass13device_kernelIN5flash19enable_sm80_to_sm89INS1_16FlashAttnFwdSm80INS1_25CollectiveMainloopFwdSm80ILi8ELi1ELb1EN4cute5tupleIJNS5_1CILi128EEENS7_ILi96EEES8_EEELi128ENS_6half_tEfNS_4arch4Sm80ELb0ELb1ELb0ELb1ELb0ELb1ELb1ELb0EEENS1_21CollectiveEpilogueFwdINS6_IJS8_S8_S9_EEENS6_IJNS7_ILi1EEESH_SH_EEESB_SD_Li256ELb1ELb1ELb0ELb0EEENS1_19SingleTileSchedulerILb1ELb0ELb1ELi128EEEEEEEEEvNT_6ParamsE:
[----:B------:R-:W-:Y:S01]  /*0000*/  LDC R1, c[0x0][0x28] ;  /* 0x00000a00ff017b82 */ /* 0x000fe20000000800 */
[----:B------:R-:W-:Y:S05]  /*0010*/  EXIT ;  /* 0x000000000000794d */ /* 0x000fea0003800000 */
.L_x_5:
        /* <DEDUP_REMOVED lines=14> */
.L_x_23:


//--------------------- .text._ZN7cutlass13device_kernelIN5flash19enable_sm80_to_sm89INS1_16FlashAttnFwdSm80INS1_25CollectiveMainloopFwdSm80ILi8ELi1ELb1EN4cute5tupleIJNS5_1CILi128EEES8_S8_EEELi128ENS_6half_tEfNS_4arch4Sm80ELb1ELb0ELb0ELb0ELb0ELb0ELb1ELb0EEENS1_21CollectiveEpilogueFwdIS9_NS6_IJNS7_ILi1EEESF_SF_EEESA_SC_Li256ELb0ELb1ELb0ELb0EEENS1_30DynamicPersistentTileSchedulerILi256ELi256ELb0ELb1ELb0EEEEEEEEEvNT_6ParamsE --------------------------
	.section	.text._ZN7cutlass13device_kernelIN5flash19enable_sm80_to_sm89INS1_16FlashAttnFwdSm80INS1_25CollectiveMainloopFwdSm80ILi8ELi1ELb1EN4cute5tupleIJNS5_1CILi128EEES8_S8_EEELi128ENS_6half_tEfNS_4arch4Sm80ELb1ELb0ELb0ELb0ELb0ELb0ELb1ELb0EEENS1_21CollectiveEpilogueFwdIS9_NS6_IJNS7_ILi1EEESF_SF_EEESA_SC_Li256ELb0ELb1ELb0ELb0EEENS1_30DynamicPersistentTileSchedulerILi256ELi256ELb0ELb1ELb0EEEEEEEEEvNT_6ParamsE,"ax",@progbits
	.align	128
.text._ZN7cutlass13device_kernelIN5flash19enable_sm80_to_sm89INS1_16FlashAttnFwdSm80INS1_25CollectiveMainloopFwdSm80ILi8ELi1ELb1EN4cute5tupleIJNS5_1CILi128EEES8_S8_EEELi128ENS_6half_tEfNS_4arch4Sm80ELb1ELb0ELb0ELb0ELb0ELb0ELb1ELb0EEENS1_21CollectiveEpilogueFwdIS9_NS6_IJNS7_ILi1EEESF_SF_EEESA_SC_Li256ELb0ELb1ELb0ELb0EEENS1_30DynamicPersistentTileSchedulerILi256ELi256ELb0ELb1ELb0EEEEEEEEEvNT_6ParamsE:
        .type           _ZN7cutlass13device_kernelIN5flash19enable_sm80_to_sm89INS1_16FlashAttnFwdSm80INS1_25CollectiveMainloopFwdSm80ILi8ELi1ELb1EN4cute5tupleIJNS5_1CILi128EEES8_S8_EEELi128ENS_6half_tEfNS_4arch4Sm80ELb1ELb0ELb0ELb0ELb0ELb0ELb1ELb0EEENS1_21CollectiveEpilogueFwdIS9_NS6_IJNS7_ILi1EEESF_SF_EEESA_SC_Li256ELb0ELb1ELb0ELb0EEENS1_30DynamicPersistentTileSchedulerILi256ELi256ELb0ELb1ELb0EEEEEEEEEvNT_6ParamsE,@function
        .size           _ZN7cutlass13device_kernelIN5flash19enable_sm80_to_sm89INS1_16FlashAttnFwdSm80INS1_25CollectiveMainloopFwdSm80ILi8ELi1ELb1EN4cute5tupleIJNS5_1CILi128EEES8_S8_EEELi128ENS_6half_tEfNS_4arch4Sm80ELb1ELb0ELb0ELb0ELb0ELb0ELb1ELb0EEENS1_21CollectiveEpilogueFwdIS9_NS6_IJNS7_ILi1EEESF_SF_EEESA_SC_Li256ELb0ELb1ELb0ELb0EEENS1_30DynamicPersistentTileSchedulerILi256ELi256ELb0ELb1ELb0EEEEEEEEEvNT_6ParamsE,(.L_x_24 - _ZN7cutlass13device_kernelIN5flash19enable_sm80_to_sm89INS1_16FlashAttnFwdSm80INS1_25CollectiveMainloopFwdSm80ILi8ELi1ELb1EN4cute5tupleIJNS5_1CILi128EEES8_S8_EEELi128ENS_6half_tEfNS_4arch4Sm80ELb1ELb0ELb0ELb0ELb0ELb0ELb1ELb0EEENS1_21CollectiveEpilogueFwdIS9_NS6_IJNS7_ILi1EEESF_SF_EEESA_SC_Li256ELb0ELb1ELb0ELb0EEENS1_30DynamicPersistentTileSchedulerILi256ELi256ELb0ELb1ELb0EEEEEEEEEvNT_6ParamsE)
        .other          _ZN7cutlass13device_kernelIN5flash19enable_sm80_to_sm89INS1_16FlashAttnFwdSm80INS1_25CollectiveMainloopFwdSm80ILi8ELi1ELb1EN4cute5tupleIJNS5_1CILi128EEES8_S8_EEELi128ENS_6half_tEfNS_4arch4Sm80ELb1ELb0ELb0ELb0ELb0ELb0ELb1ELb0EEENS1_21CollectiveEpilogueFwdIS9_NS6_IJNS7_ILi1EEESF_SF_EEESA_SC_Li256ELb0ELb1ELb0ELb0EEENS1_30DynamicPersistentTileSchedulerILi256ELi256ELb0ELb1ELb0EEEEEEEEEvNT_6ParamsE,@"STO_CUDA_ENTRY STV_DEFAULT"
_ZN7cutlass13device_kernelIN5flash19enable_sm80_to_sm89INS1_16FlashAttnFwdSm80INS1_25CollectiveMainloopFwdSm80ILi8ELi1ELb1EN4cute5tupleIJNS5_1CILi128EEES8_S8_EEELi128ENS_6half_tEfNS_4arch4Sm80ELb1ELb0ELb0ELb0ELb0ELb0ELb1ELb0EEENS1_21CollectiveEpilogueFwdIS9_NS6_IJNS7_ILi1EEESF_SF_EEESA_SC_Li256ELb0ELb1ELb0ELb0EEENS1_30DynamicPersistentTileSchedulerILi256ELi256ELb0ELb1ELb0EEEEEEEEEvNT_6ParamsE:
[----:B------:R-:W-:Y:S01]  /*0000*/  LDC R1, c[0x0][0x28] ;  /* 0x00000a00ff017b82 */ /* 0x000fe20000000800 */
[----:B------:R-:W-:Y:S05]  /*0010*/  EXIT ;  /* 0x000000000000794d */ /* 0x000fea0003800000 */
.L_x_6:
        /* <DEDUP_REMOVED lines=14> */
.L_x_24:


//--------------------- .text._ZN7cutlass13device_kernelIN5flash19enable_sm80_to_sm89INS1_16FlashAttnFwdSm80INS1_25CollectiveMainloopFwdSm80ILi8ELi1ELb1EN4cute5tupleIJNS5_1CILi128EEES8_S8_EEELi128ENS_6half_tEfNS_4arch4Sm80ELb1ELb0ELb0ELb1ELb0ELb0ELb1ELb0EEENS1_21CollectiveEpilogueFwdIS9_NS6_IJNS7_ILi1EEESF_SF_EEESA_SC_Li256ELb1ELb1ELb0ELb0EEENS1_19SingleTileSchedulerILb1ELb0ELb1ELi128EEEEEEEEEvNT_6ParamsE --------------------------
	.section	.text._ZN7cutlass13device_kernelIN5flash19enable_sm80_to_sm89INS1_16FlashAttnFwdSm80INS1_25CollectiveMainloopFwdSm80ILi8ELi1ELb1EN4cute5tupleIJNS5_1CILi128EEES8_S8_EEELi128ENS_6half_tEfNS_4arch4Sm80ELb1ELb0ELb0ELb1ELb0ELb0ELb1ELb0EEENS1_21CollectiveEpilogueFwdIS9_NS6_IJNS7_ILi1EEESF_SF_EEESA_SC_Li256ELb1ELb1ELb0ELb0EEENS1_19SingleTileSchedulerILb1ELb0ELb1ELi128EEEEEEEEEvNT_6ParamsE,"ax",@progbits
	.align	128
.text._ZN7cutlass13device_kernelIN5flash19enable_sm80_to_sm89INS1_16FlashAttnFwdSm80INS1_25CollectiveMainloopFwdSm80ILi8ELi1ELb1EN4cute5tupleIJNS5_1CILi128EEES8_S8_EEELi128ENS_6half_tEfNS_4arch4Sm80ELb1ELb0ELb0ELb1ELb0ELb0ELb1ELb0EEENS1_21CollectiveEpilogueFwdIS9_NS6_IJNS7_ILi1EEESF_SF_EEESA_SC_Li256ELb1ELb1ELb0ELb0EEENS1_19SingleTileSchedulerILb1ELb0ELb1ELi128EEEEEEEEEvNT_6ParamsE:
        .type           _ZN7cutlass13device_kernelIN5flash19enable_sm80_to_sm89INS1_16FlashAttnFwdSm80INS1_25CollectiveMainloopFwdSm80ILi8ELi1ELb1EN4cute5tupleIJNS5_1CILi128EEES8_S8_EEELi128ENS_6half_tEfNS_4arch4Sm80ELb1ELb0ELb0ELb1ELb0ELb0ELb1ELb0EEENS1_21CollectiveEpilogueFwdIS9_NS6_IJNS7_ILi1EEESF_SF_EEESA_SC_Li256ELb1ELb1ELb0ELb0EEENS1_19SingleTileSchedulerILb1ELb0ELb1ELi128EEEEEEEEEvNT_6ParamsE,@function
        .size           _ZN7cutlass13device_kernelIN5flash19enable_sm80_to_sm89INS1_16FlashAttnFwdSm80INS1_25CollectiveMainloopFwdSm80ILi8ELi1ELb1EN4cute5tupleIJNS5_1CILi128EEES8_S8_EEELi128ENS_6half_tEfNS_4arch4Sm80ELb1ELb0ELb0ELb1ELb0ELb0ELb1ELb0EEENS1_21CollectiveEpilogueFwdIS9_NS6_IJNS7_ILi1EEESF_SF_EEESA_SC_Li256ELb1ELb1ELb0ELb0EEENS1_19SingleTileSchedulerILb1ELb0ELb1ELi128EEEEEEEEEvNT_6ParamsE,(.L_x_25 - _ZN7cutlass13device_kernelIN5flash19enable_sm80_to_sm89INS1_16FlashAttnFwdSm80INS1_25CollectiveMainloopFwdSm80ILi8ELi1ELb1EN4cute5tupleIJNS5_1CILi128EEES8_S8_EEELi128ENS_6half_tEfNS_4arch4Sm80ELb1ELb0ELb0ELb1ELb0ELb0ELb1ELb0EEENS1_21CollectiveEpilogueFwdIS9_NS6_IJNS7_ILi1EEESF_SF_EEESA_SC_Li256ELb1ELb1ELb0ELb0EEENS1_19SingleTileSchedulerILb1ELb0ELb1ELi128EEEEEEEEEvNT_6ParamsE)
        .other          _ZN7cutlass13device_kernelIN5flash19enable_sm80_to_sm89INS1_16FlashAttnFwdSm80INS1_25CollectiveMainloopFwdSm80ILi8ELi1ELb1EN4cute5tupleIJNS5_1CILi128EEES8_S8_EEELi128ENS_6half_tEfNS_4arch4Sm80ELb1ELb0ELb0ELb1ELb0ELb0ELb1ELb0EEENS1_21CollectiveEpilogueFwdIS9_NS6_IJNS7_ILi1EEESF_SF_EEESA_SC_Li256ELb1ELb1ELb0ELb0EEENS1_19SingleTileSchedulerILb1ELb0ELb1ELi128EEEEEEEEEvNT_6ParamsE,@"STO_CUDA_ENTRY STV_DEFAULT"
_ZN7cutlass13device_kernelIN5flash19enable_sm80_to_sm89INS1_16FlashAttnFwdSm80INS1_25CollectiveMainloopFwdSm80ILi8ELi1ELb1EN4cute5tupleIJNS5_1CILi128EEES8_S8_EEELi128ENS_6half_tEfNS_4arch4Sm80ELb1ELb0ELb0ELb1ELb0ELb0ELb1ELb0EEENS1_21CollectiveEpilogueFwdIS9_NS6_IJNS7_ILi1EEESF_SF_EEESA_SC_Li256ELb1ELb1ELb0ELb0EEENS1_19SingleTileSchedulerILb1ELb0ELb1ELi128EEEEEEEEEvNT_6ParamsE:
[----:B------:R-:W-:Y:S01]  /*0000*/  LDC R1, c[0x0][0x28] ;  /* 0x00000a00ff017b82 */ /* 0x000fe20000000800 */
[----:B------:R-:W-:Y:S05]  /*0010*/  EXIT ;  /* 0x000000000000794d */ /* 0x000fea0003800000 */
.L_x_7:
        /* <DEDUP_REMOVED lines=14> */
.L_x_25:


//--------------------- .text._ZN7cutlass13device_kernelIN5flash19enable_sm80_to_sm89INS1_16FlashAttnFwdSm80INS1_25CollectiveMainloopFwdSm80ILi8ELi1ELb1EN4cute5tupleIJNS5_1CILi128EEES8_S8_EEELi128ENS_6half_tEfNS_4arch4Sm80ELb1ELb0ELb0ELb1ELb0ELb1ELb1ELb0EEENS1_21CollectiveEpilogueFwdIS9_NS6_IJNS7_ILi1EEESF_SF_EEESA_SC_Li256ELb1ELb1ELb0ELb0EEENS1_19SingleTileSchedulerILb1ELb0ELb1ELi128EEEEEEEEEvNT_6ParamsE --------------------------
	.section	.text._ZN7cutlass13device_kernelIN5flash19enable_sm80_to_sm89INS1_16FlashAttnFwdSm80INS1_25CollectiveMainloopFwdSm80ILi8ELi1ELb1EN4cute5tupleIJNS5_1CILi128EEES8_S8_EEELi128ENS_6half_tEfNS_4arch4Sm80ELb1ELb0ELb0ELb1ELb0ELb1ELb1ELb0EEENS1_21CollectiveEpilogueFwdIS9_NS6_IJNS7_ILi1EEESF_SF_EEESA_SC_Li256ELb1ELb1ELb0ELb0EEENS1_19SingleTileSchedulerILb1ELb0ELb1ELi128EEEEEEEEEvNT_6ParamsE,"ax",@progbits
	.align	128
.text._ZN7cutlass13device_kernelIN5flash19enable_sm80_to_sm89INS1_16FlashAttnFwdSm80INS1_25CollectiveMainloopFwdSm80ILi8ELi1ELb1EN4cute5tupleIJNS5_1CILi128EEES8_S8_EEELi128ENS_6half_tEfNS_4arch4Sm80ELb1ELb0ELb0ELb1ELb0ELb1ELb1ELb0EEENS1_21CollectiveEpilogueFwdIS9_NS6_IJNS7_ILi1EEESF_SF_EEESA_SC_Li256ELb1ELb1ELb0ELb0EEENS1_19SingleTileSchedulerILb1ELb0ELb1ELi128EEEEEEEEEvNT_6ParamsE:
        .type           _ZN7cutlass13device_kernelIN5flash19enable_sm80_to_sm89INS1_16FlashAttnFwdSm80INS1_25CollectiveMainloopFwdSm80ILi8ELi1ELb1EN4cute5tupleIJNS5_1CILi128EEES8_S8_EEELi128ENS_6half_tEfNS_4arch4Sm80ELb1ELb0ELb0ELb1ELb0ELb1ELb1ELb0EEENS1_21CollectiveEpilogueFwdIS9_NS6_IJNS7_ILi1EEESF_SF_EEESA_SC_Li256ELb1ELb1ELb0ELb0EEENS1_19SingleTileSchedulerILb1ELb0ELb1ELi128EEEEEEEEEvNT_6ParamsE,@function
        .size           _ZN7cutlass13device_kernelIN5flash19enable_sm80_to_sm89INS1_16FlashAttnFwdSm80INS1_25CollectiveMainloopFwdSm80ILi8ELi1ELb1EN4cute5tupleIJNS5_1CILi128EEES8_S8_EEELi128ENS_6half_tEfNS_4arch4Sm80ELb1ELb0ELb0ELb1ELb0ELb1ELb1ELb0EEENS1_21CollectiveEpilogueFwdIS9_NS6_IJNS7_ILi1EEESF_SF_EEESA_SC_Li256ELb1ELb1ELb0ELb0EEENS1_19SingleTileSchedulerILb1ELb0ELb1ELi128EEEEEEEEEvNT_6ParamsE,(.L_x_26 - _ZN7cutlass13device_kernelIN5flash19enable_sm80_to_sm89INS1_16FlashAttnFwdSm80INS1_25CollectiveMainloopFwdSm80ILi8ELi1ELb1EN4cute5tupleIJNS5_1CILi128EEES8_S8_EEELi128ENS_6half_tEfNS_4arch4Sm80ELb1ELb0ELb0ELb1ELb0ELb1ELb1ELb0EEENS1_21CollectiveEpilogueFwdIS9_NS6_IJNS7_ILi1EEESF_SF_EEESA_SC_Li256ELb1ELb1ELb0ELb0EEENS1_19SingleTileSchedulerILb1ELb0ELb1ELi128EEEEEEEEEvNT_6ParamsE)
        .other          _ZN7cutlass13device_kernelIN5flash19enable_sm80_to_sm89INS1_16FlashAttnFwdSm80INS1_25CollectiveMainloopFwdSm80ILi8ELi1ELb1EN4cute5tupleIJNS5_1CILi128EEES8_S8_EEELi128ENS_6half_tEfNS_4arch4Sm80ELb1ELb0ELb0ELb1ELb0ELb1ELb1ELb0EEENS1_21CollectiveEpilogueFwdIS9_NS6_IJNS7_ILi1EEESF_SF_EEESA_SC_Li256ELb1ELb1ELb0ELb0EEENS1_19SingleTileSchedulerILb1ELb0ELb1ELi128EEEEEEEEEvNT_6ParamsE,@"STO_CUDA_ENTRY STV_DEFAULT"
_ZN7cutlass13device_kernelIN5flash19enable_sm80_to_sm89INS1_16FlashAttnFwdSm80INS1_25CollectiveMainloopFwdSm80ILi8ELi1ELb1EN4cute5tupleIJNS5_1CILi128EEES8_S8_EEELi128ENS_6half_tEfNS_4arch4Sm80ELb1ELb0ELb0ELb1ELb0ELb1ELb1ELb0EEENS1_21CollectiveEpilogueFwdIS9_NS6_IJNS7_ILi1EEESF_SF_EEESA_SC_Li256ELb1ELb1ELb0ELb0EEENS1_19SingleTileSchedulerILb1ELb0ELb1ELi128EEEEEEEEEvNT_6ParamsE:
[----:B------:R-:W-:Y:S01]  /*0000*/  LDC R1, c[0x0][0x28] ;  /* 0x00000a00ff017b82 */ /* 0x000fe20000000800 */
[----:B------:R-:W-:Y:S05]  /*0010*/  EXIT ;  /* 0x000000000000794d */ /* 0x000fea0003800000 */
.L_x_8:
        /* <DEDUP_REMOVED lines=14> */
.L_x_26:


//--------------------- .text._ZN7cutlass13device_kernelIN5flash19enable_sm80_to_sm89INS1_16FlashAttnFwdSm80INS1_25CollectiveMainloopFwdSm80ILi4ELi1ELb0EN4cute5tupleIJNS5_1CILi128EEENS7_ILi64EEES8_EEELi128ENS_6half_tEfNS_4arch4Sm80ELb0ELb0ELb0ELb0ELb0ELb0ELb1ELb0EEENS1_21CollectiveEpilogueFwdINS6_IJS8_S8_S9_EEENS6_IJNS7_ILi1EEESH_SH_EEESB_SD_Li128ELb0ELb1ELb0ELb0EEENS1_19SingleTileSchedulerILb0ELb0ELb1ELi128EEEEEEEEEvNT_6ParamsE --------------------------
	.section	.text._ZN7cutlass13device_kernelIN5flash19enable_sm80_to_sm89INS1_16FlashAttnFwdSm80INS1_25CollectiveMainloopFwdSm80ILi4ELi1ELb0EN4cute5tupleIJNS5_1CILi128EEENS7_ILi64EEES8_EEELi128ENS_6half_tEfNS_4arch4Sm80ELb0ELb0ELb0ELb0ELb0ELb0ELb1ELb0EEENS1_21CollectiveEpilogueFwdINS6_IJS8_S8_S9_EEENS6_IJNS7_ILi1EEESH_SH_EEESB_SD_Li128ELb0ELb1ELb0ELb0EEENS1_19SingleTileSchedulerILb0ELb0ELb1ELi128EEEEEEEEEvNT_6ParamsE,"ax",@progbits
	.align	128
.text._ZN7cutlass13device_kernelIN5flash19enable_sm80_to_sm89INS1_16FlashAttnFwdSm80INS1_25CollectiveMainloopFwdSm80ILi4ELi1ELb0EN4cute5tupleIJNS5_1CILi128EEENS7_ILi64EEES8_EEELi128ENS_6half_tEfNS_4arch4Sm80ELb0ELb0ELb0ELb0ELb0ELb0ELb1ELb0EEENS1_21CollectiveEpilogueFwdINS6_IJS8_S8_S9_EEENS6_IJNS7_ILi1EEESH_SH_EEESB_SD_Li128ELb0ELb1ELb0ELb0EEENS1_19SingleTileSchedulerILb0ELb0ELb1ELi128EEEEEEEEEvNT_6ParamsE:
        .type           _ZN7cutlass13device_kernelIN5flash19enable_sm80_to_sm89INS1_16FlashAttnFwdSm80INS1_25CollectiveMainloopFwdSm80ILi4ELi1ELb0EN4cute5tupleIJNS5_1CILi128EEENS7_ILi64EEES8_EEELi128ENS_6half_tEfNS_4arch4Sm80ELb0ELb0ELb0ELb0ELb0ELb0ELb1ELb0EEENS1_21CollectiveEpilogueFwdINS6_IJS8_S8_S9_EEENS6_IJNS7_ILi1EEESH_SH_EEESB_SD_Li128ELb0ELb1ELb0ELb0EEENS1_19SingleTileSchedulerILb0ELb0ELb1ELi128EEEEEEEEEvNT_6ParamsE,@function
        .size           _ZN7cutlass13device_kernelIN5flash19enable_sm80_to_sm89INS1_16FlashAttnFwdSm80INS1_25CollectiveMainloopFwdSm80ILi4ELi1ELb0EN4cute5tupleIJNS5_1CILi128EEENS7_ILi64EEES8_EEELi128ENS_6half_tEfNS_4arch4Sm80ELb0ELb0ELb0ELb0ELb0ELb0ELb1ELb0EEENS1_21CollectiveEpilogueFwdINS6_IJS8_S8_S9_EEENS6_IJNS7_ILi1EEESH_SH_EEESB_SD_Li128ELb0ELb1ELb0ELb0EEENS1_19SingleTileSchedulerILb0ELb0ELb1ELi128EEEEEEEEEvNT_6ParamsE,(.L_x_27 - _ZN7cutlass13device_kernelIN5flash19enable_sm80_to_sm89INS1_16FlashAttnFwdSm80INS1_25CollectiveMainloopFwdSm80ILi4ELi1ELb0EN4cute5tupleIJNS5_1CILi128EEENS7_ILi64EEES8_EEELi128ENS_6half_tEfNS_4arch4Sm80ELb0ELb0ELb0ELb0ELb0ELb0ELb1ELb0EEENS1_21CollectiveEpilogueFwdINS6_IJS8_S8_S9_EEENS6_IJNS7_ILi1EEESH_SH_EEESB_SD_Li128ELb0ELb1ELb0ELb0EEENS1_19SingleTileSchedulerILb0ELb0ELb1ELi128EEEEEEEEEvNT_6ParamsE)
        .other          _ZN7cutlass13device_kernelIN5flash19enable_sm80_to_sm89INS1_16FlashAttnFwdSm80INS1_25CollectiveMainloopFwdSm80ILi4ELi1ELb0EN4cute5tupleIJNS5_1CILi128EEENS7_ILi64EEES8_EEELi128ENS_6half_tEfNS_4arch4Sm80ELb0ELb0ELb0ELb0ELb0ELb0ELb1ELb0EEENS1_21CollectiveEpilogueFwdINS6_IJS8_S8_S9_EEENS6_IJNS7_ILi1EEESH_SH_EEESB_SD_Li128ELb0ELb1ELb0ELb0EEENS1_19SingleTileSchedulerILb0ELb0ELb1ELi128EEEEEEEEEvNT_6ParamsE,@"STO_CUDA_ENTRY STV_DEFAULT"
_ZN7cutlass13device_kernelIN5flash19enable_sm80_to_sm89INS1_16FlashAttnFwdSm80INS1_25CollectiveMainloopFwdSm80ILi4ELi1ELb0EN4cute5tupleIJNS5_1CILi128EEENS7_ILi64EEES8_EEELi128ENS_6half_tEfNS_4arch4Sm80ELb0ELb0ELb0ELb0ELb0ELb0ELb1ELb0EEENS1_21CollectiveEpilogueFwdINS6_IJS8_S8_S9_EEENS6_IJNS7_ILi1EEESH_SH_EEESB_SD_Li128ELb0ELb1ELb0ELb0EEENS1_19SingleTileSchedulerILb0ELb0ELb1ELi128EEEEEEEEEvNT_6ParamsE:
[----:B------:R-:W-:Y:S01]  /*0000*/  LDC R1, c[0x0][0x28] ;  /* 0x00000a00ff017b82 */ /* 0x000fe20000000800 */
[----:B------:R-:W-:Y:S05]  /*0010*/  EXIT ;  /* 0x000000000000794d */ /* 0x000fea0003800000 */
.L_x_9:
        /* <DEDUP_REMOVED lines=14> */
.L_x_27:


//--------------------- .text._ZN7cutlass13device_kernelIN5flash19enable_sm80_to_sm89INS1_16FlashAttnFwdSm80INS1_25CollectiveMainloopFwdSm80ILi4ELi1ELb0EN4cute5tupleIJNS5_1CILi128EEENS7_ILi64EEES8_EEELi128ENS_6half_tEfNS_4arch4Sm80ELb0ELb0ELb0ELb1ELb0ELb0ELb1ELb0EEENS1_21CollectiveEpilogueFwdINS6_IJS8_S8_S9_EEENS6_IJNS7_ILi1EEESH_SH_EEESB_SD_Li128ELb1ELb1ELb0ELb0EEENS1_19SingleTileSchedulerILb1ELb0ELb1ELi128EEEEEEEEEvNT_6ParamsE --------------------------
	.section	.text._ZN7cutlass13device_kernelIN5flash19enable_sm80_to_sm89INS1_16FlashAttnFwdSm80INS1_25CollectiveMainloopFwdSm80ILi4ELi1ELb0EN4cute5tupleIJNS5_1CILi128EEENS7_ILi64EEES8_EEELi128ENS_6half_tEfNS_4arch4Sm80ELb0ELb0ELb0ELb1ELb0ELb0ELb1ELb0EEENS1_21CollectiveEpilogueFwdINS6_IJS8_S8_S9_EEENS6_IJNS7_ILi1EEESH_SH_EEESB_SD_Li128ELb1ELb1ELb0ELb0EEENS1_19SingleTileSchedulerILb1ELb0ELb1ELi128EEEEEEEEEvNT_6ParamsE,"ax",@progbits
	.align	128
.text._ZN7cutlass13device_kernelIN5flash19enable_sm80_to_sm89INS1_16FlashAttnFwdSm80INS1_25CollectiveMainloopFwdSm80ILi4ELi1ELb0EN4cute5tupleIJNS5_1CILi128EEENS7_ILi64EEES8_EEELi128ENS_6half_tEfNS_4arch4Sm80ELb0ELb0ELb0ELb1ELb0ELb0ELb1ELb0EEENS1_21CollectiveEpilogueFwdINS6_IJS8_S8_S9_EEENS6_IJNS7_ILi1EEESH_SH_EEESB_SD_Li128ELb1ELb1ELb0ELb0EEENS1_19SingleTileSchedulerILb1ELb0ELb1ELi128EEEEEEEEEvNT_6ParamsE:
        .type           _ZN7cutlass13device_kernelIN5flash19enable_sm80_to_sm89INS1_16FlashAttnFwdSm80INS1_25CollectiveMainloopFwdSm80ILi4ELi1ELb0EN4cute5tupleIJNS5_1CILi128EEENS7_ILi64EEES8_EEELi128ENS_6half_tEfNS_4arch4Sm80ELb0ELb0ELb0ELb1ELb0ELb0ELb1ELb0EEENS1_21CollectiveEpilogueFwdINS6_IJS8_S8_S9_EEENS6_IJNS7_ILi1EEESH_SH_EEESB_SD_Li128ELb1ELb1ELb0ELb0EEENS1_19SingleTileSchedulerILb1ELb0ELb1ELi128EEEEEEEEEvNT_6ParamsE,@function
        .size           _ZN7cutlass13device_kernelIN5flash19enable_sm80_to_sm89INS1_16FlashAttnFwdSm80INS1_25CollectiveMainloopFwdSm80ILi4ELi1ELb0EN4cute5tupleIJNS5_1CILi128EEENS7_ILi64EEES8_EEELi128ENS_6half_tEfNS_4arch4Sm80ELb0ELb0ELb0ELb1ELb0ELb0ELb1ELb0EEENS1_21CollectiveEpilogueFwdINS6_IJS8_S8_S9_EEENS6_IJNS7_ILi1EEESH_SH_EEESB_SD_Li128ELb1ELb1ELb0ELb0EEENS1_19SingleTileSchedulerILb1ELb0ELb1ELi128EEEEEEEEEvNT_6ParamsE,(.L_x_28 - _ZN7cutlass13device_kernelIN5flash19enable_sm80_to_sm89INS1_16FlashAttnFwdSm80INS1_25CollectiveMainloopFwdSm80ILi4ELi1ELb0EN4cute5tupleIJNS5_1CILi128EEENS7_ILi64EEES8_EEELi128ENS_6half_tEfNS_4arch4Sm80ELb0ELb0ELb0ELb1ELb0ELb0ELb1ELb0EEENS1_21CollectiveEpilogueFwdINS6_IJS8_S8_S9_EEENS6_IJNS7_ILi1EEESH_SH_EEESB_SD_Li128ELb1ELb1ELb0ELb0EEENS1_19SingleTileSchedulerILb1ELb0ELb1ELi128EEEEEEEEEvNT_6ParamsE)
        .other          _ZN7cutlass13device_kernelIN5flash19enable_sm80_to_sm89INS1_16FlashAttnFwdSm80INS1_25CollectiveMainloopFwdSm80ILi4ELi1ELb0EN4cute5tupleIJNS5_1CILi128EEENS7_ILi64EEES8_EEELi128ENS_6half_tEfNS_4arch4Sm80ELb0ELb0ELb0ELb1ELb0ELb0ELb1ELb0EEENS1_21CollectiveEpilogueFwdINS6_IJS8_S8_S9_EEENS6_IJNS7_ILi1EEESH_SH_EEESB_SD_Li128ELb1ELb1ELb0ELb0EEENS1_19SingleTileSchedulerILb1ELb0ELb1ELi128EEEEEEEEEvNT_6ParamsE,@"STO_CUDA_ENTRY STV_DEFAULT"
_ZN7cutlass13device_kernelIN5flash19enable_sm80_to_sm89INS1_16FlashAttnFwdSm80INS1_25CollectiveMainloopFwdSm80ILi4ELi1ELb0EN4cute5tupleIJNS5_1CILi128EEENS7_ILi64EEES8_EEELi128ENS_6half_tEfNS_4arch4Sm80ELb0ELb0ELb0ELb1ELb0ELb0ELb1ELb0EEENS1_21CollectiveEpilogueFwdINS6_IJS8_S8_S9_EEENS6_IJNS7_ILi1EEESH_SH_EEESB_SD_Li128ELb1ELb1ELb0ELb0EEENS1_19SingleTileSchedulerILb1ELb0ELb1ELi128EEEEEEEEEvNT_6ParamsE:
[----:B------:R-:W-:Y:S01]  /*0000*/  LDC R1, c[0x0][0x28] ;  /* 0x00000a00ff017b82 */ /* 0x000fe20000000800 */
[----:B------:R-:W-:Y:S05]  /*0010*/  EXIT ;  /* 0x000000000000794d */ /* 0x000fea0003800000 */
.L_x_10:
        /* <DEDUP_REMOVED lines=14> */
.L_x_28:


//--------------------- .text._ZN7cutlass13device_kernelIN5flash19enable_sm80_to_sm89INS1_16FlashAttnFwdSm80INS1_25CollectiveMainloopFwdSm80ILi4ELi1ELb0EN4cute5tupleIJNS5_1CILi128EEENS7_ILi64EEES8_EEELi128ENS_6half_tEfNS_4arch4Sm80ELb0ELb0ELb0ELb1ELb0ELb1ELb1ELb0EEENS1_21CollectiveEpilogueFwdINS6_IJS8_S8_S9_EEENS6_IJNS7_ILi1EEESH_SH_EEESB_SD_Li128ELb1ELb1ELb0ELb0EEENS1_19SingleTileSchedulerILb1ELb0ELb1ELi128EEEEEEEEEvNT_6ParamsE --------------------------
	.section	.text._ZN7cutlass13device_kernelIN5flash19enable_sm80_to_sm89INS1_16FlashAttnFwdSm80INS1_25CollectiveMainloopFwdSm80ILi4ELi1ELb0EN4cute5tupleIJNS5_1CILi128EEENS7_ILi64EEES8_EEELi128ENS_6half_tEfNS_4arch4Sm80ELb0ELb0ELb0ELb1ELb0ELb1ELb1ELb0EEENS1_21CollectiveEpilogueFwdINS6_IJS8_S8_S9_EEENS6_IJNS7_ILi1EEESH_SH_EEESB_SD_Li128ELb1ELb1ELb0ELb0EEENS1_19SingleTileSchedulerILb1ELb0ELb1ELi128EEEEEEEEEvNT_6ParamsE,"ax",@progbits
	.align	128
.text._ZN7cutlass13device_kernelIN5flash19enable_sm80_to_sm89INS1_16FlashAttnFwdSm80INS1_25CollectiveMainloopFwdSm80ILi4ELi1ELb0EN4cute5tupleIJNS5_1CILi128EEENS7_ILi64EEES8_EEELi128ENS_6half_tEfNS_4arch4Sm80ELb0ELb0ELb0ELb1ELb0ELb1ELb1ELb0EEENS1_21CollectiveEpilogueFwdINS6_IJS8_S8_S9_EEENS6_IJNS7_ILi1EEESH_SH_EEESB_SD_Li128ELb1ELb1ELb0ELb0EEENS1_19SingleTileSchedulerILb1ELb0ELb1ELi128EEEEEEEEEvNT_6ParamsE:
        .type           _ZN7cutlass13device_kernelIN5flash19enable_sm80_to_sm89INS1_16FlashAttnFwdSm80INS1_25CollectiveMainloopFwdSm80ILi4ELi1ELb0EN4cute5tupleIJNS5_1CILi128EEENS7_ILi64EEES8_EEELi128ENS_6half_tEfNS_4arch4Sm80ELb0ELb0ELb0ELb1ELb0ELb1ELb1ELb0EEENS1_21CollectiveEpilogueFwdINS6_IJS8_S8_S9_EEENS6_IJNS7_ILi1EEESH_SH_EEESB_SD_Li128ELb1ELb1ELb0ELb0EEENS1_19SingleTileSchedulerILb1ELb0ELb1ELi128EEEEEEEEEvNT_6ParamsE,@function
        .size           _ZN7cutlass13device_kernelIN5flash19enable_sm80_to_sm89INS1_16FlashAttnFwdSm80INS1_25CollectiveMainloopFwdSm80ILi4ELi1ELb0EN4cute5tupleIJNS5_1CILi128EEENS7_ILi64EEES8_EEELi128ENS_6half_tEfNS_4arch4Sm80ELb0ELb0ELb0ELb1ELb0ELb1ELb1ELb0EEENS1_21CollectiveEpilogueFwdINS6_IJS8_S8_S9_EEENS6_IJNS7_ILi1EEESH_SH_EEESB_SD_Li128ELb1ELb1ELb0ELb0EEENS1_19SingleTileSchedulerILb1ELb0ELb1ELi128EEEEEEEEEvNT_6ParamsE,(.L_x_29 - _ZN7cutlass13device_kernelIN5flash19enable_sm80_to_sm89INS1_16FlashAttnFwdSm80INS1_25CollectiveMainloopFwdSm80ILi4ELi1ELb0EN4cute5tupleIJNS5_1CILi128EEENS7_ILi64EEES8_EEELi128ENS_6half_tEfNS_4arch4Sm80ELb0ELb0ELb0ELb1ELb0ELb1ELb1ELb0EEENS1_21CollectiveEpilogueFwdINS6_IJS8_S8_S9_EEENS6_IJNS7_ILi1EEESH_SH_EEESB_SD_Li128ELb1ELb1ELb0ELb0EEENS1_19SingleTileSchedulerILb1ELb0ELb1ELi128EEEEEEEEEvNT_6ParamsE)
        .other          _ZN7cutlass13device_kernelIN5flash19enable_sm80_to_sm89INS1_16FlashAttnFwdSm80INS1_25CollectiveMainloopFwdSm80ILi4ELi1ELb0EN4cute5tupleIJNS5_1CILi128EEENS7_ILi64EEES8_EEELi128ENS_6half_tEfNS_4arch4Sm80ELb0ELb0ELb0ELb1ELb0ELb1ELb1ELb0EEENS1_21CollectiveEpilogueFwdINS6_IJS8_S8_S9_EEENS6_IJNS7_ILi1EEESH_SH_EEESB_SD_Li128ELb1ELb1ELb0ELb0EEENS1_19SingleTileSchedulerILb1ELb0ELb1ELi128EEEEEEEEEvNT_6ParamsE,@"STO_CUDA_ENTRY STV_DEFAULT"
_ZN7cutlass13device_kernelIN5flash19enable_sm80_to_sm89INS1_16FlashAttnFwdSm80INS1_25CollectiveMainloopFwdSm80ILi4ELi1ELb0EN4cute5tupleIJNS5_1CILi128EEENS7_ILi64EEES8_EEELi128ENS_6half_tEfNS_4arch4Sm80ELb0ELb0ELb0ELb1ELb0ELb1ELb1ELb0EEENS1_21CollectiveEpilogueFwdINS6_IJS8_S8_S9_EEENS6_IJNS7_ILi1EEESH_SH_EEESB_SD_Li128ELb1ELb1ELb0ELb0EEENS1_19SingleTileSchedulerILb1ELb0ELb1ELi128EEEEEEEEEvNT_6ParamsE:
[----:B------:R-:W-:Y:S01]  /*0000*/  LDC R1, c[0x0][0x28] ;  /* 0x00000a00ff017b82 */ /* 0x000fe20000000800 */
[----:B------:R-:W-:Y:S05]  /*0010*/  EXIT ;  /* 0x000000000000794d */ /* 0x000fea0003800000 */
.L_x_11:
        /* <DEDUP_REMOVED lines=14> */
.L_x_29:


//--------------------- .text._ZN7cutlass13device_kernelIN5flash19enable_sm80_to_sm89INS1_16FlashAttnFwdSm80INS1_25CollectiveMainloopFwdSm80ILi4ELi1ELb0EN4cute5tupleIJNS5_1CILi128EEENS7_ILi48EEES8_EEELi128ENS_6half_tEfNS_4arch4Sm80ELb0ELb1ELb0ELb0ELb0ELb0ELb1ELb0EEENS1_21CollectiveEpilogueFwdINS6_IJS8_S8_S9_EEENS6_IJNS7_ILi1EEESH_SH_EEESB_SD_Li128ELb0ELb1ELb0ELb0EEENS1_19SingleTileSchedulerILb0ELb0ELb1ELi128EEEEEEEEEvNT_6ParamsE --------------------------
	.section	.text._ZN7cutlass13device_kernelIN5flash19enable_sm80_to_sm89INS1_16FlashAttnFwdSm80INS1_25CollectiveMainloopFwdSm80ILi4ELi1ELb0EN4cute5tupleIJNS5_1CILi128EEENS7_ILi48EEES8_EEELi128ENS_6half_tEfNS_4arch4Sm80ELb0ELb1ELb0ELb0ELb0ELb0ELb1ELb0EEENS1_21CollectiveEpilogueFwdINS6_IJS8_S8_S9_EEENS6_IJNS7_ILi1EEESH_SH_EEESB_SD_Li128ELb0ELb1ELb0ELb0EEENS1_19SingleTileSchedulerILb0ELb0ELb1ELi128EEEEEEEEEvNT_6ParamsE,"ax",@progbits
	.align	128
.text._ZN7cutlass13device_kernelIN5flash19enable_sm80_to_sm89INS1_16FlashAttnFwdSm80INS1_25CollectiveMainloopFwdSm80ILi4ELi1ELb0EN4cute5tupleIJNS5_1CILi128EEENS7_ILi48EEES8_EEELi128ENS_6half_tEfNS_4arch4Sm80ELb0ELb1ELb0ELb0ELb0ELb0ELb1ELb0EEENS1_21CollectiveEpilogueFwdINS6_IJS8_S8_S9_EEENS6_IJNS7_ILi1EEESH_SH_EEESB_SD_Li128ELb0ELb1ELb0ELb0EEENS1_19SingleTileSchedulerILb0ELb0ELb1ELi128EEEEEEEEEvNT_6ParamsE:
        .type           _ZN7cutlass13device_kernelIN5flash19enable_sm80_to_sm89INS1_16FlashAttnFwdSm80INS1_25CollectiveMainloopFwdSm80ILi4ELi1ELb0EN4cute5tupleIJNS5_1CILi128EEENS7_ILi48EEES8_EEELi128ENS_6half_tEfNS_4arch4Sm80ELb0ELb1ELb0ELb0ELb0ELb0ELb1ELb0EEENS1_21CollectiveEpilogueFwdINS6_IJS8_S8_S9_EEENS6_IJNS7_ILi1EEESH_SH_EEESB_SD_Li128ELb0ELb1ELb0ELb0EEENS1_19SingleTileSchedulerILb0ELb0ELb1ELi128EEEEEEEEEvNT_6ParamsE,@function
        .size           _ZN7cutlass13device_kernelIN5flash19enable_sm80_to_sm89INS1_16FlashAttnFwdSm80INS1_25CollectiveMainloopFwdSm80ILi4ELi1ELb0EN4cute5tupleIJNS5_1CILi128EEENS7_ILi48EEES8_EEELi128ENS_6half_tEfNS_4arch4Sm80ELb0ELb1ELb0ELb0ELb0ELb0ELb1ELb0EEENS1_21CollectiveEpilogueFwdINS6_IJS8_S8_S9_EEENS6_IJNS7_ILi1EEESH_SH_EEESB_SD_Li128ELb0ELb1ELb0ELb0EEENS1_19SingleTileSchedulerILb0ELb0ELb1ELi128EEEEEEEEEvNT_6ParamsE,(.L_x_30 - _ZN7cutlass13device_kernelIN5flash19enable_sm80_to_sm89INS1_16FlashAttnFwdSm80INS1_25CollectiveMainloopFwdSm80ILi4ELi1ELb0EN4cute5tupleIJNS5_1CILi128EEENS7_ILi48EEES8_EEELi128ENS_6half_tEfNS_4arch4Sm80ELb0ELb1ELb0ELb0ELb0ELb0ELb1ELb0EEENS1_21CollectiveEpilogueFwdINS6_IJS8_S8_S9_EEENS6_IJNS7_ILi1EEESH_SH_EEESB_SD_Li128ELb0ELb1ELb0ELb0EEENS1_19SingleTileSchedulerILb0ELb0ELb1ELi128EEEEEEEEEvNT_6ParamsE)
        .other          _ZN7cutlass13device_kernelIN5flash19enable_sm80_to_sm89INS1_16FlashAttnFwdSm80INS1_25CollectiveMainloopFwdSm80ILi4ELi1ELb0EN4cute5tupleIJNS5_1CILi128EEENS7_ILi48EEES8_EEELi128ENS_6half_tEfNS_4arch4Sm80ELb0ELb1ELb0ELb0ELb0ELb0ELb1ELb0EEENS1_21CollectiveEpilogueFwdINS6_IJS8_S8_S9_EEENS6_IJNS7_ILi1EEESH_SH_EEESB_SD_Li128ELb0ELb1ELb0ELb0EEENS1_19SingleTileSchedulerILb0ELb0ELb1ELi128EEEEEEEEEvNT_6ParamsE,@"STO_CUDA_ENTRY STV_DEFAULT"
_ZN7cutlass13device_kernelIN5flash19enable_sm80_to_sm89INS1_16FlashAttnFwdSm80INS1_25CollectiveMainloopFwdSm80ILi4ELi1ELb0EN4cute5tupleIJNS5_1CILi128EEENS7_ILi48EEES8_EEELi128ENS_6half_tEfNS_4arch4Sm80ELb0ELb1ELb0ELb0ELb0ELb0ELb1ELb0EEENS1_21CollectiveEpilogueFwdINS6_IJS8_S8_S9_EEENS6_IJNS7_ILi1EEESH_SH_EEESB_SD_Li128ELb0ELb1ELb0ELb0EEENS1_19SingleTileSchedulerILb0ELb0ELb1ELi128EEEEEEEEEvNT_6ParamsE:
[----:B------:R-:W-:Y:S01]  /*0000*/  LDC R1, c[0x0][0x28] ;  /* 0x00000a00ff017b82 */ /* 0x000fe20000000800 */
[----:B------:R-:W-:Y:S05]  /*0010*/  EXIT ;  /* 0x000000000000794d */ /* 0x000fea0003800000 */
.L_x_12:
        /* <DEDUP_REMOVED lines=14> */
.L_x_30:


//--------------------- .text._ZN7cutlass13device_kernelIN5flash19enable_sm80_to_sm89INS1_16FlashAttnFwdSm80INS1_25CollectiveMainloopFwdSm80ILi4ELi1ELb0EN4cute5tupleIJNS5_1CILi128EEENS7_ILi48EEES8_EEELi128ENS_6half_tEfNS_4arch4Sm80ELb0ELb1ELb0ELb1ELb0ELb0ELb1ELb0EEENS1_21CollectiveEpilogueFwdINS6_IJS8_S8_S9_EEENS6_IJNS7_ILi1EEESH_SH_EEESB_SD_Li128ELb1ELb1ELb0ELb0EEENS1_19SingleTileSchedulerILb1ELb0ELb1ELi128EEEEEEEEEvNT_6ParamsE --------------------------
	.section	.text._ZN7cutlass13device_kernelIN5flash19enable_sm80_to_sm89INS1_16FlashAttnFwdSm80INS1_25CollectiveMainloopFwdSm80ILi4ELi1ELb0EN4cute5tupleIJNS5_1CILi128EEENS7_ILi48EEES8_EEELi128ENS_6half_tEfNS_4arch4Sm80ELb0ELb1ELb0ELb1ELb0ELb0ELb1ELb0EEENS1_21CollectiveEpilogueFwdINS6_IJS8_S8_S9_EEENS6_IJNS7_ILi1EEESH_SH_EEESB_SD_Li128ELb1ELb1ELb0ELb0EEENS1_19SingleTileSchedulerILb1ELb0ELb1ELi128EEEEEEEEEvNT_6ParamsE,"ax",@progbits
	.align	128
.text._ZN7cutlass13device_kernelIN5flash19enable_sm80_to_sm89INS1_16FlashAttnFwdSm80INS1_25CollectiveMainloopFwdSm80ILi4ELi1ELb0EN4cute5tupleIJNS5_1CILi128EEENS7_ILi48EEES8_EEELi128ENS_6half_tEfNS_4arch4Sm80ELb0ELb1ELb0ELb1ELb0ELb0ELb1ELb0EEENS1_21CollectiveEpilogueFwdINS6_IJS8_S8_S9_EEENS6_IJNS7_ILi1EEESH_SH_EEESB_SD_Li128ELb1ELb1ELb0ELb0EEENS1_19SingleTileSchedulerILb1ELb0ELb1ELi128EEEEEEEEEvNT_6ParamsE:
        .type           _ZN7cutlass13device_kernelIN5flash19enable_sm80_to_sm89INS1_16FlashAttnFwdSm80INS1_25CollectiveMainloopFwdSm80ILi4ELi1ELb0EN4cute5tupleIJNS5_1CILi128EEENS7_ILi48EEES8_EEELi128ENS_6half_tEfNS_4arch4Sm80ELb0ELb1ELb0ELb1ELb0ELb0ELb1ELb0EEENS1_21CollectiveEpilogueFwdINS6_IJS8_S8_S9_EEENS6_IJNS7_ILi1EEESH_SH_EEESB_SD_Li128ELb1ELb1ELb0ELb0EEENS1_19SingleTileSchedulerILb1ELb0ELb1ELi128EEEEEEEEEvNT_6ParamsE,@function
        .size           _ZN7cutlass13device_kernelIN5flash19enable_sm80_to_sm89INS1_16FlashAttnFwdSm80INS1_25CollectiveMainloopFwdSm80ILi4ELi1ELb0EN4cute5tupleIJNS5_1CILi128EEENS7_ILi48EEES8_EEELi128ENS_6half_tEfNS_4arch4Sm80ELb0ELb1ELb0ELb1ELb0ELb0ELb1ELb0EEENS1_21CollectiveEpilogueFwdINS6_IJS8_S8_S9_EEENS6_IJNS7_ILi1EEESH_SH_EEESB_SD_Li128ELb1ELb1ELb0ELb0EEENS1_19SingleTileSchedulerILb1ELb0ELb1ELi128EEEEEEEEEvNT_6ParamsE,(.L_x_31 - _ZN7cutlass13device_kernelIN5flash19enable_sm80_to_sm89INS1_16FlashAttnFwdSm80INS1_25CollectiveMainloopFwdSm80ILi4ELi1ELb0EN4cute5tupleIJNS5_1CILi128EEENS7_ILi48EEES8_EEELi128ENS_6half_tEfNS_4arch4Sm80ELb0ELb1ELb0ELb1ELb0ELb0ELb1ELb0EEENS1_21CollectiveEpilogueFwdINS6_IJS8_S8_S9_EEENS6_IJNS7_ILi1EEESH_SH_EEESB_SD_Li128ELb1ELb1ELb0ELb0EEENS1_19SingleTileSchedulerILb1ELb0ELb1ELi128EEEEEEEEEvNT_6ParamsE)
        .other          _ZN7cutlass13device_kernelIN5flash19enable_sm80_to_sm89INS1_16FlashAttnFwdSm80INS1_25CollectiveMainloopFwdSm80ILi4ELi1ELb0EN4cute5tupleIJNS5_1CILi128EEENS7_ILi48EEES8_EEELi128ENS_6half_tEfNS_4arch4Sm80ELb0ELb1ELb0ELb1ELb0ELb0ELb1ELb0EEENS1_21CollectiveEpilogueFwdINS6_IJS8_S8_S9_EEENS6_IJNS7_ILi1EEESH_SH_EEESB_SD_Li128ELb1ELb1ELb0ELb0EEENS1_19SingleTileSchedulerILb1ELb0ELb1ELi128EEEEEEEEEvNT_6ParamsE,@"STO_CUDA_ENTRY STV_DEFAULT"
_ZN7cutlass13device_kernelIN5flash19enable_sm80_to_sm89INS1_16FlashAttnFwdSm80INS1_25CollectiveMainloopFwdSm80ILi4ELi1ELb0EN4cute5tupleIJNS5_1CILi128EEENS7_ILi48EEES8_EEELi128ENS_6half_tEfNS_4arch4Sm80ELb0ELb1ELb0ELb1ELb0ELb0ELb1ELb0EEENS1_21CollectiveEpilogueFwdINS6_IJS8_S8_S9_EEENS6_IJNS7_ILi1EEESH_SH_EEESB_SD_Li128ELb1ELb1ELb0ELb0EEENS1_19SingleTileSchedulerILb1ELb0ELb1ELi128EEEEEEEEEvNT_6ParamsE:
[----:B------:R-:W-:Y:S01]  /*0000*/  LDC R1, c[0x0][0x28] ;  /* 0x00000a00ff017b82 */ /* 0x000fe20000000800 */
[----:B------:R-:W-:Y:S05]  /*0010*/  EXIT ;  /* 0x000000000000794d */ /* 0x000fea0003800000 */
.L_x_13:
        /* <DEDUP_REMOVED lines=14> */
.L_x_31:


//--------------------- .text._ZN7cutlass13device_kernelIN5flash19enable_sm80_to_sm89INS1_16FlashAttnFwdSm80INS1_25CollectiveMainloopFwdSm80ILi4ELi1ELb0EN4cute5tupleIJNS5_1CILi128EEENS7_ILi48EEES8_EEELi128ENS_6half_tEfNS_4arch4Sm80ELb0ELb1ELb0ELb1ELb0ELb1ELb1ELb0EEENS1_21CollectiveEpilogueFwdINS6_IJS8_S8_S9_EEENS6_IJNS7_ILi1EEESH_SH_EEESB_SD_Li128ELb1ELb1ELb0ELb0EEENS1_19SingleTileSchedulerILb1ELb0ELb1ELi128EEEEEEEEEvNT_6ParamsE --------------------------
	.section	.text._ZN7cutlass13device_kernelIN5flash19enable_sm80_to_sm89INS1_16FlashAttnFwdSm80INS1_25CollectiveMainloopFwdSm80ILi4ELi1ELb0EN4cute5tupleIJNS5_1CILi128EEENS7_ILi48EEES8_EEELi128ENS_6half_tEfNS_4arch4Sm80ELb0ELb1ELb0ELb1ELb0ELb1ELb1ELb0EEENS1_21CollectiveEpilogueFwdINS6_IJS8_S8_S9_EEENS6_IJNS7_ILi1EEESH_SH_EEESB_SD_Li128ELb1ELb1ELb0ELb0EEENS1_19SingleTileSchedulerILb1ELb0ELb1ELi128EEEEEEEEEvNT_6ParamsE,"ax",@progbits
	.align	128
.text._ZN7cutlass13device_kernelIN5flash19enable_sm80_to_sm89INS1_16FlashAttnFwdSm80INS1_25CollectiveMainloopFwdSm80ILi4ELi1ELb0EN4cute5tupleIJNS5_1CILi128EEENS7_ILi48EEES8_EEELi128ENS_6half_tEfNS_4arch4Sm80ELb0ELb1ELb0ELb1ELb0ELb1ELb1ELb0EEENS1_21CollectiveEpilogueFwdINS6_IJS8_S8_S9_EEENS6_IJNS7_ILi1EEESH_SH_EEESB_SD_Li128ELb1ELb1ELb0ELb0EEENS1_19SingleTileSchedulerILb1ELb0ELb1ELi128EEEEEEEEEvNT_6ParamsE:
        .type           _ZN7cutlass13device_kernelIN5flash19enable_sm80_to_sm89INS1_16FlashAttnFwdSm80INS1_25CollectiveMainloopFwdSm80ILi4ELi1ELb0EN4cute5tupleIJNS5_1CILi128EEENS7_ILi48EEES8_EEELi128ENS_6half_tEfNS_4arch4Sm80ELb0ELb1ELb0ELb1ELb0ELb1ELb1ELb0EEENS1_21CollectiveEpilogueFwdINS6_IJS8_S8_S9_EEENS6_IJNS7_ILi1EEESH_SH_EEESB_SD_Li128ELb1ELb1ELb0ELb0EEENS1_19SingleTileSchedulerILb1ELb0ELb1ELi128EEEEEEEEEvNT_6ParamsE,@function
        .size           _ZN7cutlass13device_kernelIN5flash19enable_sm80_to_sm89INS1_16FlashAttnFwdSm80INS1_25CollectiveMainloopFwdSm80ILi4ELi1ELb0EN4cute5tupleIJNS5_1CILi128EEENS7_ILi48EEES8_EEELi128ENS_6half_tEfNS_4arch4Sm80ELb0ELb1ELb0ELb1ELb0ELb1ELb1ELb0EEENS1_21CollectiveEpilogueFwdINS6_IJS8_S8_S9_EEENS6_IJNS7_ILi1EEESH_SH_EEESB_SD_Li128ELb1ELb1ELb0ELb0EEENS1_19SingleTileSchedulerILb1ELb0ELb1ELi128EEEEEEEEEvNT_6ParamsE,(.L_x_32 - _ZN7cutlass13device_kernelIN5flash19enable_sm80_to_sm89INS1_16FlashAttnFwdSm80INS1_25CollectiveMainloopFwdSm80ILi4ELi1ELb0EN4cute5tupleIJNS5_1CILi128EEENS7_ILi48EEES8_EEELi128ENS_6half_tEfNS_4arch4Sm80ELb0ELb1ELb0ELb1ELb0ELb1ELb1ELb0EEENS1_21CollectiveEpilogueFwdINS6_IJS8_S8_S9_EEENS6_IJNS7_ILi1EEESH_SH_EEESB_SD_Li128ELb1ELb1ELb0ELb0EEENS1_19SingleTileSchedulerILb1ELb0ELb1ELi128EEEEEEEEEvNT_6ParamsE)
        .other          _ZN7cutlass13device_kernelIN5flash19enable_sm80_to_sm89INS1_16FlashAttnFwdSm80INS1_25CollectiveMainloopFwdSm80ILi4ELi1ELb0EN4cute5tupleIJNS5_1CILi128EEENS7_ILi48EEES8_EEELi128ENS_6half_tEfNS_4arch4Sm80ELb0ELb1ELb0ELb1ELb0ELb1ELb1ELb0EEENS1_21CollectiveEpilogueFwdINS6_IJS8_S8_S9_EEENS6_IJNS7_ILi1EEESH_SH_EEESB_SD_Li128ELb1ELb1ELb0ELb0EEENS1_19SingleTileSchedulerILb1ELb0ELb1ELi128EEEEEEEEEvNT_6ParamsE,@"STO_CUDA_ENTRY STV_DEFAULT"
_ZN7cutlass13device_kernelIN5flash19enable_sm80_to_sm89INS1_16FlashAttnFwdSm80INS1_25CollectiveMainloopFwdSm80ILi4ELi1ELb0EN4cute5tupleIJNS5_1CILi128EEENS7_ILi48EEES8_EEELi128ENS_6half_tEfNS_4arch4Sm80ELb0ELb1ELb0ELb1ELb0ELb1ELb1ELb0EEENS1_21CollectiveEpilogueFwdINS6_IJS8_S8_S9_EEENS6_IJNS7_ILi1EEESH_SH_EEESB_SD_Li128ELb1ELb1ELb0ELb0EEENS1_19SingleTileSchedulerILb1ELb0ELb1ELi128EEEEEEEEEvNT_6ParamsE:
[----:B------:R-:W-:Y:S01]  /*0000*/  LDC R1, c[0x0][0x28] ;  /* 0x00000a00ff017b82 */ /* 0x000fe20000000800 */
[----:B------:R-:W-:Y:S05]  /*0010*/  EXIT ;  /* 0x000000000000794d */ /* 0x000fea0003800000 */
.L_x_14:
        /* <DEDUP_REMOVED lines=14> */
.L_x_32:


//--------------------- .text._ZN7cutlass13device_kernelIN5flash19enable_sm80_to_sm89INS1_16FlashAttnFwdSm80INS1_25CollectiveMainloopFwdSm80ILi4ELi1ELb0EN4cute5tupleIJNS5_1CILi128EEENS7_ILi64EEES8_EEELi128ENS_6half_tEfNS_4arch4Sm80ELb1ELb0ELb0ELb0ELb0ELb0ELb1ELb0EEENS1_21CollectiveEpilogueFwdINS6_IJS8_S8_S9_EEENS6_IJNS7_ILi1EEESH_SH_EEESB_SD_Li128ELb0ELb1ELb0ELb0EEENS1_30DynamicPersistentTileSchedulerILi128ELi128ELb0ELb1ELb0EEEEEEEEEvNT_6ParamsE --------------------------
	.section	.text._ZN7cutlass13device_kernelIN5flash19enable_sm80_to_sm89INS1_16FlashAttnFwdSm80INS1_25CollectiveMainloopFwdSm80ILi4ELi1ELb0EN4cute5tupleIJNS5_1CILi128EEENS7_ILi64EEES8_EEELi128ENS_6half_tEfNS_4arch4Sm80ELb1ELb0ELb0ELb0ELb0ELb0ELb1ELb0EEENS1_21CollectiveEpilogueFwdINS6_IJS8_S8_S9_EEENS6_IJNS7_ILi1EEESH_SH_EEESB_SD_Li128ELb0ELb1ELb0ELb0EEENS1_30DynamicPersistentTileSchedulerILi128ELi128ELb0ELb1ELb0EEEEEEEEEvNT_6ParamsE,"ax",@progbits
	.align	128
.text._ZN7cutlass13device_kernelIN5flash19enable_sm80_to_sm89INS1_16FlashAttnFwdSm80INS1_25CollectiveMainloopFwdSm80ILi4ELi1ELb0EN4cute5tupleIJNS5_1CILi128EEENS7_ILi64EEES8_EEELi128ENS_6half_tEfNS_4arch4Sm80ELb1ELb0ELb0ELb0ELb0ELb0ELb1ELb0EEENS1_21CollectiveEpilogueFwdINS6_IJS8_S8_S9_EEENS6_IJNS7_ILi1EEESH_SH_EEESB_SD_Li128ELb0ELb1ELb0ELb0EEENS1_30DynamicPersistentTileSchedulerILi128ELi128ELb0ELb1ELb0EEEEEEEEEvNT_6ParamsE:
        .type           _ZN7cutlass13device_kernelIN5flash19enable_sm80_to_sm89INS1_16FlashAttnFwdSm80INS1_25CollectiveMainloopFwdSm80ILi4ELi1ELb0EN4cute5tupleIJNS5_1CILi128EEENS7_ILi64EEES8_EEELi128ENS_6half_tEfNS_4arch4Sm80ELb1ELb0ELb0ELb0ELb0ELb0ELb1ELb0EEENS1_21CollectiveEpilogueFwdINS6_IJS8_S8_S9_EEENS6_IJNS7_ILi1EEESH_SH_EEESB_SD_Li128ELb0ELb1ELb0ELb0EEENS1_30DynamicPersistentTileSchedulerILi128ELi128ELb0ELb1ELb0EEEEEEEEEvNT_6ParamsE,@function
        .size           _ZN7cutlass13device_kernelIN5flash19enable_sm80_to_sm89INS1_16FlashAttnFwdSm80INS1_25CollectiveMainloopFwdSm80ILi4ELi1ELb0EN4cute5tupleIJNS5_1CILi128EEENS7_ILi64EEES8_EEELi128ENS_6half_tEfNS_4arch4Sm80ELb1ELb0ELb0ELb0ELb0ELb0ELb1ELb0EEENS1_21CollectiveEpilogueFwdINS6_IJS8_S8_S9_EEENS6_IJNS7_ILi1EEESH_SH_EEESB_SD_Li128ELb0ELb1ELb0ELb0EEENS1_30DynamicPersistentTileSchedulerILi128ELi128ELb0ELb1ELb0EEEEEEEEEvNT_6ParamsE,(.L_x_33 - _ZN7cutlass13device_kernelIN5flash19enable_sm80_to_sm89INS1_16FlashAttnFwdSm80INS1_25CollectiveMainloopFwdSm80ILi4ELi1ELb0EN4cute5tupleIJNS5_1CILi128EEENS7_ILi64EEES8_EEELi128ENS_6half_tEfNS_4arch4Sm80ELb1ELb0ELb0ELb0ELb0ELb0ELb1ELb0EEENS1_21CollectiveEpilogueFwdINS6_IJS8_S8_S9_EEENS6_IJNS7_ILi1EEESH_SH_EEESB_SD_Li128ELb0ELb1ELb0ELb0EEENS1_30DynamicPersistentTileSchedulerILi128ELi128ELb0ELb1ELb0EEEEEEEEEvNT_6ParamsE)
        .other          _ZN7cutlass13device_kernelIN5flash19enable_sm80_to_sm89INS1_16FlashAttnFwdSm80INS1_25CollectiveMainloopFwdSm80ILi4ELi1ELb0EN4cute5tupleIJNS5_1CILi128EEENS7_ILi64EEES8_EEELi128ENS_6half_tEfNS_4arch4Sm80ELb1ELb0ELb0ELb0ELb0ELb0ELb1ELb0EEENS1_21CollectiveEpilogueFwdINS6_IJS8_S8_S9_EEENS6_IJNS7_ILi1EEESH_SH_EEESB_SD_Li128ELb0ELb1ELb0ELb0EEENS1_30DynamicPersistentTileSchedulerILi128ELi128ELb0ELb1ELb0EEEEEEEEEvNT_6ParamsE,@"STO_CUDA_ENTRY STV_DEFAULT"
_ZN7cutlass13device_kernelIN5flash19enable_sm80_to_sm89INS1_16FlashAttnFwdSm80INS1_25CollectiveMainloopFwdSm80ILi4ELi1ELb0EN4cute5tupleIJNS5_1CILi128EEENS7_ILi64EEES8_EEELi128ENS_6half_tEfNS_4arch4Sm80ELb1ELb0ELb0ELb0ELb0ELb0ELb1ELb0EEENS1_21CollectiveEpilogueFwdINS6_IJS8_S8_S9_EEENS6_IJNS7_ILi1EEESH_SH_EEESB_SD_Li128ELb0ELb1ELb0ELb0EEENS1_30DynamicPersistentTileSchedulerILi128ELi128ELb0ELb1ELb0EEEEEEEEEvNT_6ParamsE:
[----:B------:R-:W-:Y:S01]  /*0000*/  LDC R1, c[0x0][0x28] ;  /* 0x00000a00ff017b82 */ /* 0x000fe20000000800 */
[----:B------:R-:W-:Y:S05]  /*0010*/  EXIT ;  /* 0x000000000000794d */ /* 0x000fea0003800000 */
.L_x_15:
        /* <DEDUP_REMOVED lines=14> */
.L_x_33:


//--------------------- .text._ZN7cutlass13device_kernelIN5flash19enable_sm80_to_sm89INS1_16FlashAttnFwdSm80INS1_25CollectiveMainloopFwdSm80ILi4ELi1ELb0EN4cute5tupleIJNS5_1CILi128EEENS7_ILi64EEES8_EEELi128ENS_6half_tEfNS_4arch4Sm80ELb1ELb0ELb0ELb1ELb0ELb0ELb1ELb0EEENS1_21CollectiveEpilogueFwdINS6_IJS8_S8_S9_EEENS6_IJNS7_ILi1EEESH_SH_EEESB_SD_Li128ELb1ELb1ELb0ELb0EEENS1_19SingleTileSchedulerILb1ELb0ELb1ELi128EEEEEEEEEvNT_6ParamsE --------------------------
	.section	.text._ZN7cutlass13device_kernelIN5flash19enable_sm80_to_sm89INS1_16FlashAttnFwdSm80INS1_25CollectiveMainloopFwdSm80ILi4ELi1ELb0EN4cute5tupleIJNS5_1CILi128EEENS7_ILi64EEES8_EEELi128ENS_6half_tEfNS_4arch4Sm80ELb1ELb0ELb0ELb1ELb0ELb0ELb1ELb0EEENS1_21CollectiveEpilogueFwdINS6_IJS8_S8_S9_EEENS6_IJNS7_ILi1EEESH_SH_EEESB_SD_Li128ELb1ELb1ELb0ELb0EEENS1_19SingleTileSchedulerILb1ELb0ELb1ELi128EEEEEEEEEvNT_6ParamsE,"ax",@progbits
	.align	128
.text._ZN7cutlass13device_kernelIN5flash19enable_sm80_to_sm89INS1_16FlashAttnFwdSm80INS1_25CollectiveMainloopFwdSm80ILi4ELi1ELb0EN4cute5tupleIJNS5_1CILi128EEENS7_ILi64EEES8_EEELi128ENS_6half_tEfNS_4arch4Sm80ELb1ELb0ELb0ELb1ELb0ELb0ELb1ELb0EEENS1_21CollectiveEpilogueFwdINS6_IJS8_S8_S9_EEENS6_IJNS7_ILi1EEESH_SH_EEESB_SD_Li128ELb1ELb1ELb0ELb0EEENS1_19SingleTileSchedulerILb1ELb0ELb1ELi128EEEEEEEEEvNT_6ParamsE:
        .type           _ZN7cutlass13device_kernelIN5flash19enable_sm80_to_sm89INS1_16FlashAttnFwdSm80INS1_25CollectiveMainloopFwdSm80ILi4ELi1ELb0EN4cute5tupleIJNS5_1CILi128EEENS7_ILi64EEES8_EEELi128ENS_6half_tEfNS_4arch4Sm80ELb1ELb0ELb0ELb1ELb0ELb0ELb1ELb0EEENS1_21CollectiveEpilogueFwdINS6_IJS8_S8_S9_EEENS6_IJNS7_ILi1EEESH_SH_EEESB_SD_Li128ELb1ELb1ELb0ELb0EEENS1_19SingleTileSchedulerILb1ELb0ELb1ELi128EEEEEEEEEvNT_6ParamsE,@function
        .size           _ZN7cutlass13device_kernelIN5flash19enable_sm80_to_sm89INS1_16FlashAttnFwdSm80INS1_25CollectiveMainloopFwdSm80ILi4ELi1ELb0EN4cute5tupleIJNS5_1CILi128EEENS7_ILi64EEES8_EEELi128ENS_6half_tEfNS_4arch4Sm80ELb1ELb0ELb0ELb1ELb0ELb0ELb1ELb0EEENS1_21CollectiveEpilogueFwdINS6_IJS8_S8_S9_EEENS6_IJNS7_ILi1EEESH_SH_EEESB_SD_Li128ELb1ELb1ELb0ELb0EEENS1_19SingleTileSchedulerILb1ELb0ELb1ELi128EEEEEEEEEvNT_6ParamsE,(.L_x_34 - _ZN7cutlass13device_kernelIN5flash19enable_sm80_to_sm89INS1_16FlashAttnFwdSm80INS1_25CollectiveMainloopFwdSm80ILi4ELi1ELb0EN4cute5tupleIJNS5_1CILi128EEENS7_ILi64EEES8_EEELi128ENS_6half_tEfNS_4arch4Sm80ELb1ELb0ELb0ELb1ELb0ELb0ELb1ELb0EEENS1_21CollectiveEpilogueFwdINS6_IJS8_S8_S9_EEENS6_IJNS7_ILi1EEESH_SH_EEESB_SD_Li128ELb1ELb1ELb0ELb0EEENS1_19SingleTileSchedulerILb1ELb0ELb1ELi128EEEEEEEEEvNT_6ParamsE)
        .other          _ZN7cutlass13device_kernelIN5flash19enable_sm80_to_sm89INS1_16FlashAttnFwdSm80INS1_25CollectiveMainloopFwdSm80ILi4ELi1ELb0EN4cute5tupleIJNS5_1CILi128EEENS7_ILi64EEES8_EEELi128ENS_6half_tEfNS_4arch4Sm80ELb1ELb0ELb0ELb1ELb0ELb0ELb1ELb0EEENS1_21CollectiveEpilogueFwdINS6_IJS8_S8_S9_EEENS6_IJNS7_ILi1EEESH_SH_EEESB_SD_Li128ELb1ELb1ELb0ELb0EEENS1_19SingleTileSchedulerILb1ELb0ELb1ELi128EEEEEEEEEvNT_6ParamsE,@"STO_CUDA_ENTRY STV_DEFAULT"
_ZN7cutlass13device_kernelIN5flash19enable_sm80_to_sm89INS1_16FlashAttnFwdSm80INS1_25CollectiveMainloopFwdSm80ILi4ELi1ELb0EN4cute5tupleIJNS5_1CILi128EEENS7_ILi64EEES8_EEELi128ENS_6half_tEfNS_4arch4Sm80ELb1ELb0ELb0ELb1ELb0ELb0ELb1ELb0EEENS1_21CollectiveEpilogueFwdINS6_IJS8_S8_S9_EEENS6_IJNS7_ILi1EEESH_SH_EEESB_SD_Li128ELb1ELb1ELb0ELb0EEENS1_19SingleTileSchedulerILb1ELb0ELb1ELi128EEEEEEEEEvNT_6ParamsE:
[----:B------:R-:W-:Y:S01]  /*0000*/  LDC R1, c[0x0][0x28] ;  /* 0x00000a00ff017b82 */ /* 0x000fe20000000800 */
[----:B------:R-:W-:Y:S05]  /*0010*/  EXIT ;  /* 0x000000000000794d */ /* 0x000fea0003800000 */
.L_x_16:
        /* <DEDUP_REMOVED lines=14> */
.L_x_34:


//--------------------- .text._ZN7cutlass13device_kernelIN5flash19enable_sm80_to_sm89INS1_16FlashAttnFwdSm80INS1_25CollectiveMainloopFwdSm80ILi4ELi1ELb0EN4cute5tupleIJNS5_1CILi128EEENS7_ILi64EEES8_EEELi128ENS_6half_tEfNS_4arch4Sm80ELb1ELb0ELb0ELb1ELb0ELb1ELb1ELb0EEENS1_21CollectiveEpilogueFwdINS6_IJS8_S8_S9_EEENS6_IJNS7_ILi1EEESH_SH_EEESB_SD_Li128ELb1ELb1ELb0ELb0EEENS1_19SingleTileSchedulerILb1ELb0ELb1ELi128EEEEEEEEEvNT_6ParamsE --------------------------
	.section	.text._ZN7cutlass13device_kernelIN5flash19enable_sm80_to_sm89INS1_16FlashAttnFwdSm80INS1_25CollectiveMainloopFwdSm80ILi4ELi1ELb0EN4cute5tupleIJNS5_1CILi128EEENS7_ILi64EEES8_EEELi128ENS_6half_tEfNS_4arch4Sm80ELb1ELb0ELb0ELb1ELb0ELb1ELb1ELb0EEENS1_21CollectiveEpilogueFwdINS6_IJS8_S8_S9_EEENS6_IJNS7_ILi1EEESH_SH_EEESB_SD_Li128ELb1ELb1ELb0ELb0EEENS1_19SingleTileSchedulerILb1ELb0ELb1ELi128EEEEEEEEEvNT_6ParamsE,"ax",@progbits
	.align	128
.text._ZN7cutlass13device_kernelIN5flash19enable_sm80_to_sm89INS1_16FlashAttnFwdSm80INS1_25CollectiveMainloopFwdSm80ILi4ELi1ELb0EN4cute5tupleIJNS5_1CILi128EEENS7_ILi64EEES8_EEELi128ENS_6half_tEfNS_4arch4Sm80ELb1ELb0ELb0ELb1ELb0ELb1ELb1ELb0EEENS1_21CollectiveEpilogueFwdINS6_IJS8_S8_S9_EEENS6_IJNS7_ILi1EEESH_SH_EEESB_SD_Li128ELb1ELb1ELb0ELb0EEENS1_19SingleTileSchedulerILb1ELb0ELb1ELi128EEEEEEEEEvNT_6ParamsE:
        .type           _ZN7cutlass13device_kernelIN5flash19enable_sm80_to_sm89INS1_16FlashAttnFwdSm80INS1_25CollectiveMainloopFwdSm80ILi4ELi1ELb0EN4cute5tupleIJNS5_1CILi128EEENS7_ILi64EEES8_EEELi128ENS_6half_tEfNS_4arch4Sm80ELb1ELb0ELb0ELb1ELb0ELb1ELb1ELb0EEENS1_21CollectiveEpilogueFwdINS6_IJS8_S8_S9_EEENS6_IJNS7_ILi1EEESH_SH_EEESB_SD_Li128ELb1ELb1ELb0ELb0EEENS1_19SingleTileSchedulerILb1ELb0ELb1ELi128EEEEEEEEEvNT_6ParamsE,@function
        .size           _ZN7cutlass13device_kernelIN5flash19enable_sm80_to_sm89INS1_16FlashAttnFwdSm80INS1_25CollectiveMainloopFwdSm80ILi4ELi1ELb0EN4cute5tupleIJNS5_1CILi128EEENS7_ILi64EEES8_EEELi128ENS_6half_tEfNS_4arch4Sm80ELb1ELb0ELb0ELb1ELb0ELb1ELb1ELb0EEENS1_21CollectiveEpilogueFwdINS6_IJS8_S8_S9_EEENS6_IJNS7_ILi1EEESH_SH_EEESB_SD_Li128ELb1ELb1ELb0ELb0EEENS1_19SingleTileSchedulerILb1ELb0ELb1ELi128EEEEEEEEEvNT_6ParamsE,(.L_x_35 - _ZN7cutlass13device_kernelIN5flash19enable_sm80_to_sm89INS1_16FlashAttnFwdSm80INS1_25CollectiveMainloopFwdSm80ILi4ELi1ELb0EN4cute5tupleIJNS5_1CILi128EEENS7_ILi64EEES8_EEELi128ENS_6half_tEfNS_4arch4Sm80ELb1ELb0ELb0ELb1ELb0ELb1ELb1ELb0EEENS1_21CollectiveEpilogueFwdINS6_IJS8_S8_S9_EEENS6_IJNS7_ILi1EEESH_SH_EEESB_SD_Li128ELb1ELb1ELb0ELb0EEENS1_19SingleTileSchedulerILb1ELb0ELb1ELi128EEEEEEEEEvNT_6ParamsE)
        .other          _ZN7cutlass13device_kernelIN5flash19enable_sm80_to_sm89INS1_16FlashAttnFwdSm80INS1_25CollectiveMainloopFwdSm80ILi4ELi1ELb0EN4cute5tupleIJNS5_1CILi128EEENS7_ILi64EEES8_EEELi128ENS_6half_tEfNS_4arch4Sm80ELb1ELb0ELb0ELb1ELb0ELb1ELb1ELb0EEENS1_21CollectiveEpilogueFwdINS6_IJS8_S8_S9_EEENS6_IJNS7_ILi1EEESH_SH_EEESB_SD_Li128ELb1ELb1ELb0ELb0EEENS1_19SingleTileSchedulerILb1ELb0ELb1ELi128EEEEEEEEEvNT_6ParamsE,@"STO_CUDA_ENTRY STV_DEFAULT"
_ZN7cutlass13device_kernelIN5flash19enable_sm80_to_sm89INS1_16FlashAttnFwdSm80INS1_25CollectiveMainloopFwdSm80ILi4ELi1ELb0EN4cute5tupleIJNS5_1CILi128EEENS7_ILi64EEES8_EEELi128ENS_6half_tEfNS_4arch4Sm80ELb1ELb0ELb0ELb1ELb0ELb1ELb1ELb0EEENS1_21CollectiveEpilogueFwdINS6_IJS8_S8_S9_EEENS6_IJNS7_ILi1EEESH_SH_EEESB_SD_Li128ELb1ELb1ELb0ELb0EEENS1_19SingleTileSchedulerILb1ELb0ELb1ELi128EEEEEEEEEvNT_6ParamsE:
[----:B------:R-:W-:Y:S01]  /*0000*/  LDC R1, c[0x0][0x28] ;  /* 0x00000a00ff017b82 */ /* 0x000fe20000000800 */
[----:B------:R-:W-:Y:S05]  /*0010*/  EXIT ;  /* 0x000000000000794d */ /* 0x000fea0003800000 */
.L_x_17:
        /* <DEDUP_REMOVED lines=14> */
.L_x_35:


//--------------------- .nv.shared.reserved.0     --------------------------
	.section	.nv.shared.reserved.0,"aw",@nobits
	.weak		__nv_reservedSMEM_offset_0_alias
	.size		__nv_reservedSMEM_offset_0_alias, 0, 0
	.other		__nv_reservedSMEM_offset_0_alias,@"STO_CUDA_RESERVED_SHARED STV_DEFAULT"
__nv_reservedSMEM_offset_0_alias:
	.zero		0


//--------------------- .nv.global                --------------------------
	.section	.nv.global,"aw",@nobits
.nv.global:
	.type		_ZN66_INTERNAL_06b178dd_30_flash_fwd_hdim128_fp16_sm80_cu_cb12e5b6_31054cute1_E,@object
	.size		_ZN66_INTERNAL_06b178dd_30_flash_fwd_hdim128_fp16_sm80_cu_cb12e5b6_31054cute1_E,(_ZN66_INTERNAL_06b178dd_30_flash_fwd_hdim128_fp16_sm80_cu_cb12e5b6_31054cuda3std3__45__cpo6cbeginE - _ZN66_INTERNAL_06b178dd_30_flash_fwd_hdim128_fp16_sm80_cu_cb12e5b6_31054cute1_E)
_ZN66_INTERNAL_06b178dd_30_flash_fwd_hdim128_fp16_sm80_cu_cb12e5b6_31054cute1_E:
	.zero		1
	.type		_ZN66_INTERNAL_06b178dd_30_flash_fwd_hdim128_fp16_sm80_cu_cb12e5b6_31054cuda3std3__45__cpo6cbeginE,@object
	.size		_ZN66_INTERNAL_06b178dd_30_flash_fwd_hdim128_fp16_sm80_cu_cb12e5b6_31054cuda3std3__45__cpo6cbeginE,(_ZN66_INTERNAL_06b178dd_30_flash_fwd_hdim128_fp16_sm80_cu_cb12e5b6_31054cuda3std3__48in_placeE - _ZN66_INTERNAL_06b178dd_30_flash_fwd_hdim128_fp16_sm80_cu_cb12e5b6_31054cuda3std3__45__cpo6cbeginE)
_ZN66_INTERNAL_06b178dd_30_flash_fwd_hdim128_fp16_sm80_cu_cb12e5b6_31054cuda3std3__45__cpo6cbeginE:
	.zero		1
	.type		_ZN66_INTERNAL_06b178dd_30_flash_fwd_hdim128_fp16_sm80_cu_cb12e5b6_31054cuda3std3__48in_placeE,@object
	.size		_ZN66_INTERNAL_06b178dd_30_flash_fwd_hdim128_fp16_sm80_cu_cb12e5b6_31054cuda3std3__48in_placeE,(_ZN66_INTERNAL_06b178dd_30_flash_fwd_hdim128_fp16_sm80_cu_cb12e5b6_31054cuda3std6ranges3__45__cpo9iter_moveE - _ZN66_INTERNAL_06b178dd_30_flash_fwd_hdim128_fp16_sm80_cu_cb12e5b6_31054cuda3std3__48in_placeE)
_ZN66_INTERNAL_06b178dd_30_flash_fwd_hdim128_fp16_sm80_cu_cb12e5b6_31054cuda3std3__48in_placeE:
	.zero		1
	.type		_ZN66_INTERNAL_06b178dd_30_flash_fwd_hdim128_fp16_sm80_cu_cb12e5b6_31054cuda3std6ranges3__45__cpo9iter_moveE,@object
	.size		_ZN66_INTERNAL_06b178dd_30_flash_fwd_hdim128_fp16_sm80_cu_cb12e5b6_31054cuda3std6ranges3__45__cpo9iter_moveE,(_ZN66_INTERNAL_06b178dd_30_flash_fwd_hdim128_fp16_sm80_cu_cb12e5b6_31054cuda3std3__45__cpo5beginE - _ZN66_INTERNAL_06b178dd_30_flash_fwd_hdim128_fp16_sm80_cu_cb12e5b6_31054cuda3std6ranges3__45__cpo9iter_moveE)
_ZN66_INTERNAL_06b178dd_30_flash_fwd_hdim128_fp16_sm80_cu_cb12e5b6_31054cuda3std6ranges3__45__cpo9iter_moveE:
	.zero		1
	.type		_ZN66_INTERNAL_06b178dd_30_flash_fwd_hdim128_fp16_sm80_cu_cb12e5b6_31054cuda3std3__45__cpo5beginE,@object
	.size		_ZN66_INTERNAL_06b178dd_30_flash_fwd_hdim128_fp16_sm80_cu_cb12e5b6_31054cuda3std3__45__cpo5beginE,(_ZN66_INTERNAL_06b178dd_30_flash_fwd_hdim128_fp16_sm80_cu_cb12e5b6_31054cuda3std3__468_GLOBAL__N__06b178dd_30_flash_fwd_hdim128_fp16_sm80_cu_cb12e5b6_31056ignoreE - _ZN66_INTERNAL_06b178dd_30_flash_fwd_hdim128_fp16_sm80_cu_cb12e5b6_31054cuda3std3__45__cpo5beginE)
_ZN66_INTERNAL_06b178dd_30_flash_fwd_hdim128_fp16_sm80_cu_cb12e5b6_31054cuda3std3__45__cpo5beginE:
	.zero		1
	.type		_ZN66_INTERNAL_06b178dd_30_flash_fwd_hdim128_fp16_sm80_cu_cb12e5b6_31054cuda3std3__468_GLOBAL__N__06b178dd_30_flash_fwd_hdim128_fp16_sm80_cu_cb12e5b6_31056ignoreE,@object
	.size		_ZN66_INTERNAL_06b178dd_30_flash_fwd_hdim128_fp16_sm80_cu_cb12e5b6_31054cuda3std3__468_GLOBAL__N__06b178dd_30_flash_fwd_hdim128_fp16_sm80_cu_cb12e5b6_31056ignoreE,(_ZN66_INTERNAL_06b178dd_30_flash_fwd_hdim128_fp16_sm80_cu_cb12e5b6_31054cute7productE - _ZN66_INTERNAL_06b178dd_30_flash_fwd_hdim128_fp16_sm80_cu_cb12e5b6_31054cuda3std3__468_GLOBAL__N__06b178dd_30_flash_fwd_hdim128_fp16_sm80_cu_cb12e5b6_31056ignoreE)
_ZN66_INTERNAL_06b178dd_30_flash_fwd_hdim128_fp16_sm80_cu_cb12e5b6_31054cuda3std3__468_GLOBAL__N__06b178dd_30_flash_fwd_hdim128_fp16_sm80_cu_cb12e5b6_31056ignoreE:
	.zero		1
	.type		_ZN66_INTERNAL_06b178dd_30_flash_fwd_hdim128_fp16_sm80_cu_cb12e5b6_31054cute7productE,@object
	.size		_ZN66_INTERNAL_06b178dd_30_flash_fwd_hdim128_fp16_sm80_cu_cb12e5b6_31054cute7productE,(_ZN66_INTERNAL_06b178dd_30_flash_fwd_hdim128_fp16_sm80_cu_cb12e5b6_31054cuda3std3__45__cpo3endE - _ZN66_INTERNAL_06b178dd_30_flash_fwd_hdim128_fp16_sm80_cu_cb12e5b6_31054cute7productE)
_ZN66_INTERNAL_06b178dd_30_flash_fwd_hdim128_fp16_sm80_cu_cb12e5b6_31054cute7productE:
	.zero		1
	.type		_ZN66_INTERNAL_06b178dd_30_flash_fwd_hdim128_fp16_sm80_cu_cb12e5b6_31054cuda3std3__45__cpo3endE,@object
	.size		_ZN66_INTERNAL_06b178dd_30_flash_fwd_hdim128_fp16_sm80_cu_cb12e5b6_31054cuda3std3__45__cpo3endE,(_ZN66_INTERNAL_06b178dd_30_flash_fwd_hdim128_fp16_sm80_cu_cb12e5b6_31054cuda3std3__419piecewise_constructE - _ZN66_INTERNAL_06b178dd_30_flash_fwd_hdim128_fp16_sm80_cu_cb12e5b6_31054cuda3std3__45__cpo3endE)
_ZN66_INTERNAL_06b178dd_30_flash_fwd_hdim128_fp16_sm80_cu_cb12e5b6_31054cuda3std3__45__cpo3endE:
	.zero		1
	.type		_ZN66_INTERNAL_06b178dd_30_flash_fwd_hdim128_fp16_sm80_cu_cb12e5b6_31054cuda3std3__419piecewise_constructE,@object
	.size		_ZN66_INTERNAL_06b178dd_30_flash_fwd_hdim128_fp16_sm80_cu_cb12e5b6_31054cuda3std3__419piecewise_constructE,(_ZN66_INTERNAL_06b178dd_30_flash_fwd_hdim128_fp16_sm80_cu_cb12e5b6_31054cuda3std3__45__cpo4cendE - _ZN66_INTERNAL_06b178dd_30_flash_fwd_hdim128_fp16_sm80_cu_cb12e5b6_31054cuda3std3__419piecewise_constructE)
_ZN66_INTERNAL_06b178dd_30_flash_fwd_hdim128_fp16_sm80_cu_cb12e5b6_31054cuda3std3__419piecewise_constructE:
	.zero		1
	.type		_ZN66_INTERNAL_06b178dd_30_flash_fwd_hdim128_fp16_sm80_cu_cb12e5b6_31054cuda3std3__45__cpo4cendE,@object
	.size		_ZN66_INTERNAL_06b178dd_30_flash_fwd_hdim128_fp16_sm80_cu_cb12e5b6_31054cuda3std3__45__cpo4cendE,(_ZN66_INTERNAL_06b178dd_30_flash_fwd_hdim128_fp16_sm80_cu_cb12e5b6_31054cuda3std6ranges3__45__cpo4swapE - _ZN66_INTERNAL_06b178dd_30_flash_fwd_hdim128_fp16_sm80_cu_cb12e5b6_31054cuda3std3__45__cpo4cendE)
_ZN66_INTERNAL_06b178dd_30_flash_fwd_hdim128_fp16_sm80_cu_cb12e5b6_31054cuda3std3__45__cpo4cendE:
	.zero		1
	.type		_ZN66_INTERNAL_06b178dd_30_flash_fwd_hdim128_fp16_sm80_cu_cb12e5b6_31054cuda3std6ranges3__45__cpo4swapE,@object
	.size		_ZN66_INTERNAL_06b178dd_30_flash_fwd_hdim128_fp16_sm80_cu_cb12e5b6_31054cuda3std6ranges3__45__cpo4swapE,(.L_7 - _ZN66_INTERNAL_06b178dd_30_flash_fwd_hdim128_fp16_sm80_cu_cb12e5b6_31054cuda3std6ranges3__45__cpo4swapE)
_ZN66_INTERNAL_06b178dd_30_flash_fwd_hdim128_fp16_sm80_cu_cb12e5b6_31054cuda3std6ranges3__45__cpo4swapE:
	.zero		1
.L_7:


//--------------------- .nv.constant0._ZN7cutlass13device_kernelIN5flash19enable_sm80_to_sm89INS1_16FlashAttnFwdSm80INS1_25CollectiveMainloopFwdSm80ILi8ELi1ELb1EN4cute5tupleIJNS5_1CILi128EEES8_S8_EEELi128ENS_6half_tEfNS_4arch4Sm80ELb0ELb0ELb0ELb0ELb0ELb0ELb1ELb0EEENS1_21CollectiveEpilogueFwdIS9_NS6_IJNS7_ILi1EEESF_SF_EEESA_SC_Li256ELb0ELb1ELb0ELb0EEENS1_19SingleTileSchedulerILb0ELb0ELb1ELi128EEEEEEEEEvNT_6ParamsE --------------------------
	.section	.nv.constant0._ZN7cutlass13device_kernelIN5flash19enable_sm80_to_sm89INS1_16FlashAttnFwdSm80INS1_25CollectiveMainloopFwdSm80ILi8ELi1ELb1EN4cute5tupleIJNS5_1CILi128EEES8_S8_EEELi128ENS_6half_tEfNS_4arch4Sm80ELb0ELb0ELb0ELb0ELb0ELb0ELb1ELb0EEENS1_21CollectiveEpilogueFwdIS9_NS6_IJNS7_ILi1EEESF_SF_EEESA_SC_Li256ELb0ELb1ELb0ELb0EEENS1_19SingleTileSchedulerILb0ELb0ELb1ELi128EEEEEEEEEvNT_6ParamsE,"a",@progbits
	.sectionflags	@""
	.align	4
.nv.constant0._ZN7cutlass13device_kernelIN5flash19enable_sm80_to_sm89INS1_16FlashAttnFwdSm80INS1_25CollectiveMainloopFwdSm80ILi8ELi1ELb1EN4cute5tupleIJNS5_1CILi128EEES8_S8_EEELi128ENS_6half_tEfNS_4arch4Sm80ELb0ELb0ELb0ELb0ELb0ELb0ELb1ELb0EEENS1_21CollectiveEpilogueFwdIS9_NS6_IJNS7_ILi1EEESF_SF_EEESA_SC_Li256ELb0ELb1ELb0ELb0EEENS1_19SingleTileSchedulerILb0ELb0ELb1ELi128EEEEEEEEEvNT_6ParamsE:
	.zero		1576


//--------------------- .nv.constant0._ZN7cutlass13device_kernelIN5flash19enable_sm80_to_sm89INS1_16FlashAttnFwdSm80INS1_25CollectiveMainloopFwdSm80ILi8ELi1ELb1EN4cute5tupleIJNS5_1CILi128EEES8_S8_EEELi128ENS_6half_tEfNS_4arch4Sm80ELb0ELb0ELb0ELb1ELb0ELb0ELb1ELb0EEENS1_21CollectiveEpilogueFwdIS9_NS6_IJNS7_ILi1EEESF_SF_EEESA_SC_Li256ELb1ELb1ELb0ELb0EEENS1_19SingleTileSchedulerILb1ELb0ELb1ELi128EEEEEEEEEvNT_6ParamsE --------------------------
	.section	.nv.constant0._ZN7cutlass13device_kernelIN5flash19enable_sm80_to_sm89INS1_16FlashAttnFwdSm80INS1_25CollectiveMainloopFwdSm80ILi8ELi1ELb1EN4cute5tupleIJNS5_1CILi128EEES8_S8_EEELi128ENS_6half_tEfNS_4arch4Sm80ELb0ELb0ELb0ELb1ELb0ELb0ELb1ELb0EEENS1_21CollectiveEpilogueFwdIS9_NS6_IJNS7_ILi1EEESF_SF_EEESA_SC_Li256ELb1ELb1ELb0ELb0EEENS1_19SingleTileSchedulerILb1ELb0ELb1ELi128EEEEEEEEEvNT_6ParamsE,"a",@progbits
	.sectionflags	@""
	.align	4
.nv.constant0._ZN7cutlass13device_kernelIN5flash19enable_sm80_to_sm89INS1_16FlashAttnFwdSm80INS1_25CollectiveMainloopFwdSm80ILi8ELi1ELb1EN4cute5tupleIJNS5_1CILi128EEES8_S8_EEELi128ENS_6half_tEfNS_4arch4Sm80ELb0ELb0ELb0ELb1ELb0ELb0ELb1ELb0EEENS1_21CollectiveEpilogueFwdIS9_NS6_IJNS7_ILi1EEESF_SF_EEESA_SC_Li256ELb1ELb1ELb0ELb0EEENS1_19SingleTileSchedulerILb1ELb0ELb1ELi128EEEEEEEEEvNT_6ParamsE:
	.zero		1576


//--------------------- .nv.constant0._ZN7cutlass13device_kernelIN5flash19enable_sm80_to_sm89INS1_16FlashAttnFwdSm80INS1_25CollectiveMainloopFwdSm80ILi8ELi1ELb1EN4cute5tupleIJNS5_1CILi128EEES8_S8_EEELi128ENS_6half_tEfNS_4arch4Sm80ELb0ELb0ELb0ELb1ELb0ELb1ELb1ELb0EEENS1_21CollectiveEpilogueFwdIS9_NS6_IJNS7_ILi1EEESF_SF_EEESA_SC_Li256ELb1ELb1ELb0ELb0EEENS1_19SingleTileSchedulerILb1ELb0ELb1ELi128EEEEEEEEEvNT_6ParamsE --------------------------
	.section	.nv.constant0._ZN7cutlass13device_kernelIN5flash19enable_sm80_to_sm89INS1_16FlashAttnFwdSm80INS1_25CollectiveMainloopFwdSm80ILi8ELi1ELb1EN4cute5tupleIJNS5_1CILi128EEES8_S8_EEELi128ENS_6half_tEfNS_4arch4Sm80ELb0ELb0ELb0ELb1ELb0ELb1ELb1ELb0EEENS1_21CollectiveEpilogueFwdIS9_NS6_IJNS7_ILi1EEESF_SF_EEESA_SC_Li256ELb1ELb1ELb0ELb0EEENS1_19SingleTileSchedulerILb1ELb0ELb1ELi128EEEEEEEEEvNT_6ParamsE,"a",@progbits
	.sectionflags	@""
	.align	4
.nv.constant0._ZN7cutlass13device_kernelIN5flash19enable_sm80_to_sm89INS1_16FlashAttnFwdSm80INS1_25CollectiveMainloopFwdSm80ILi8ELi1ELb1EN4cute5tupleIJNS5_1CILi128EEES8_S8_EEELi128ENS_6half_tEfNS_4arch4Sm80ELb0ELb0ELb0ELb1ELb0ELb1ELb1ELb0EEENS1_21CollectiveEpilogueFwdIS9_NS6_IJNS7_ILi1EEESF_SF_EEESA_SC_Li256ELb1ELb1ELb0ELb0EEENS1_19SingleTileSchedulerILb1ELb0ELb1ELi128EEEEEEEEEvNT_6ParamsE:
	.zero		1576


//--------------------- .nv.constant0._ZN7cutlass13device_kernelIN5flash19enable_sm80_to_sm89INS1_16FlashAttnFwdSm80INS1_25CollectiveMainloopFwdSm80ILi8ELi1ELb1EN4cute5tupleIJNS5_1CILi128EEENS7_ILi96EEES8_EEELi128ENS_6half_tEfNS_4arch4Sm80ELb0ELb1ELb0ELb0ELb0ELb0ELb1ELb0EEENS1_21CollectiveEpilogueFwdINS6_IJS8_S8_S9_EEENS6_IJNS7_ILi1EEESH_SH_EEESB_SD_Li256ELb0ELb1ELb0ELb0EEENS1_19SingleTileSchedulerILb0ELb0ELb1ELi128EEEEEEEEEvNT_6ParamsE --------------------------
	.section	.nv.constant0._ZN7cutlass13device_kernelIN5flash19enable_sm80_to_sm89INS1_16FlashAttnFwdSm80INS1_25CollectiveMainloopFwdSm80ILi8ELi1ELb1EN4cute5tupleIJNS5_1CILi128EEENS7_ILi96EEES8_EEELi128ENS_6half_tEfNS_4arch4Sm80ELb0ELb1ELb0ELb0ELb0ELb0ELb1ELb0EEENS1_21CollectiveEpilogueFwdINS6_IJS8_S8_S9_EEENS6_IJNS7_ILi1EEESH_SH_EEESB_SD_Li256ELb0ELb1ELb0ELb0EEENS1_19SingleTileSchedulerILb0ELb0ELb1ELi128EEEEEEEEEvNT_6ParamsE,"a",@progbits
	.sectionflags	@""
	.align	4
.nv.constant0._ZN7cutlass13device_kernelIN5flash19enable_sm80_to_sm89INS1_16FlashAttnFwdSm80INS1_25CollectiveMainloopFwdSm80ILi8ELi1ELb1EN4cute5tupleIJNS5_1CILi128EEENS7_ILi96EEES8_EEELi128ENS_6half_tEfNS_4arch4Sm80ELb0ELb1ELb0ELb0ELb0ELb0ELb1ELb0EEENS1_21CollectiveEpilogueFwdINS6_IJS8_S8_S9_EEENS6_IJNS7_ILi1EEESH_SH_EEESB_SD_Li256ELb0ELb1ELb0ELb0EEENS1_19SingleTileSchedulerILb0ELb0ELb1ELi128EEEEEEEEEvNT_6ParamsE:
	.zero		1576


//--------------------- .nv.constant0._ZN7cutlass13device_kernelIN5flash19enable_sm80_to_sm89INS1_16FlashAttnFwdSm80INS1_25CollectiveMainloopFwdSm80ILi8ELi1ELb1EN4cute5tupleIJNS5_1CILi128EEENS7_ILi96EEES8_EEELi128ENS_6half_tEfNS_4arch4Sm80ELb0ELb1ELb0ELb1ELb0ELb0ELb1ELb0EEENS1_21CollectiveEpilogueFwdINS6_IJS8_S8_S9_EEENS6_IJNS7_ILi1EEESH_SH_EEESB_SD_Li256ELb1ELb1ELb0ELb0EEENS1_19SingleTileSchedulerILb1ELb0ELb1ELi128EEEEEEEEEvNT_6ParamsE --------------------------
	.section	.nv.constant0._ZN7cutlass13device_kernelIN5flash19enable_sm80_to_sm89INS1_16FlashAttnFwdSm80INS1_25CollectiveMainloopFwdSm80ILi8ELi1ELb1EN4cute5tupleIJNS5_1CILi128EEENS7_ILi96EEES8_EEELi128ENS_6half_tEfNS_4arch4Sm80ELb0ELb1ELb0ELb1ELb0ELb0ELb1ELb0EEENS1_21CollectiveEpilogueFwdINS6_IJS8_S8_S9_EEENS6_IJNS7_ILi1EEESH_SH_EEESB_SD_Li256ELb1ELb1ELb0ELb0EEENS1_19SingleTileSchedulerILb1ELb0ELb1ELi128EEEEEEEEEvNT_6ParamsE,"a",@progbits
	.sectionflags	@""
	.align	4
.nv.constant0._ZN7cutlass13device_kernelIN5flash19enable_sm80_to_sm89INS1_16FlashAttnFwdSm80INS1_25CollectiveMainloopFwdSm80ILi8ELi1ELb1EN4cute5tupleIJNS5_1CILi128EEENS7_ILi96EEES8_EEELi128ENS_6half_tEfNS_4arch4Sm80ELb0ELb1ELb0ELb1ELb0ELb0ELb1ELb0EEENS1_21CollectiveEpilogueFwdINS6_IJS8_S8_S9_EEENS6_IJNS7_ILi1EEESH_SH_EEESB_SD_Li256ELb1ELb1ELb0ELb0EEENS1_19SingleTileSchedulerILb1ELb0ELb1ELi128EEEEEEEEEvNT_6ParamsE:
	.zero		1576


//--------------------- .nv.constant0._ZN7cutlass13device_kernelIN5flash19enable_sm80_to_sm89INS1_16FlashAttnFwdSm80INS1_25CollectiveMainloopFwdSm80ILi8ELi1ELb1EN4cute5tupleIJNS5_1CILi128EEENS7_ILi96EEES8_EEELi128ENS_6half_tEfNS_4arch4Sm80ELb0ELb1ELb0ELb1ELb0ELb1ELb1ELb0EEENS1_21CollectiveEpilogueFwdINS6_IJS8_S8_S9_EEENS6_IJNS7_ILi1EEESH_SH_EEESB_SD_Li256ELb1ELb1ELb0ELb0EEENS1_19SingleTileSchedulerILb1ELb0ELb1ELi128EEEEEEEEEvNT_6ParamsE --------------------------
	.section	.nv.constant0._ZN7cutlass13device_kernelIN5flash19enable_sm80_to_sm89INS1_16FlashAttnFwdSm80INS1_25CollectiveMainloopFwdSm80ILi8ELi1ELb1EN4cute5tupleIJNS5_1CILi128EEENS7_ILi96EEES8_EEELi128ENS_6half_tEfNS_4arch4Sm80ELb0ELb1ELb0ELb1ELb0ELb1ELb1ELb0EEENS1_21CollectiveEpilogueFwdINS6_IJS8_S8_S9_EEENS6_IJNS7_ILi1EEESH_SH_EEESB_SD_Li256ELb1ELb1ELb0ELb0EEENS1_19SingleTileSchedulerILb1ELb0ELb1ELi128EEEEEEEEEvNT_6ParamsE,"a",@progbits
	.sectionflags	@""
	.align	4
.nv.constant0._ZN7cutlass13device_kernelIN5flash19enable_sm80_to_sm89INS1_16FlashAttnFwdSm80INS1_25CollectiveMainloopFwdSm80ILi8ELi1ELb1EN4cute5tupleIJNS5_1CILi128EEENS7_ILi96EEES8_EEELi128ENS_6half_tEfNS_4arch4Sm80ELb0ELb1ELb0ELb1ELb0ELb1ELb1ELb0EEENS1_21CollectiveEpilogueFwdINS6_IJS8_S8_S9_EEENS6_IJNS7_ILi1EEESH_SH_EEESB_SD_Li256ELb1ELb1ELb0ELb0EEENS1_19SingleTileSchedulerILb1ELb0ELb1ELi128EEEEEEEEEvNT_6ParamsE:
	.zero		1576


//--------------------- .nv.constant0._ZN7cutlass13device_kernelIN5flash19enable_sm80_to_sm89INS1_16FlashAttnFwdSm80INS1_25CollectiveMainloopFwdSm80ILi8ELi1ELb1EN4cute5tupleIJNS5_1CILi128EEES8_S8_EEELi128ENS_6half_tEfNS_4arch4Sm80ELb1ELb0ELb0ELb0ELb0ELb0ELb1ELb0EEENS1_21CollectiveEpilogueFwdIS9_NS6_IJNS7_ILi1EEESF_SF_EEESA_SC_Li256ELb0ELb1ELb0ELb0EEENS1_30DynamicPersistentTileSchedulerILi256ELi256ELb0ELb1ELb0EEEEEEEEEvNT_6ParamsE --------------------------
	.section	.nv.constant0._ZN7cutlass13device_kernelIN5flash19enable_sm80_to_sm89INS1_16FlashAttnFwdSm80INS1_25CollectiveMainloopFwdSm80ILi8ELi1ELb1EN4cute5tupleIJNS5_1CILi128EEES8_S8_EEELi128ENS_6half_tEfNS_4arch4Sm80ELb1ELb0ELb0ELb0ELb0ELb0ELb1ELb0EEENS1_21CollectiveEpilogueFwdIS9_NS6_IJNS7_ILi1EEESF_SF_EEESA_SC_Li256ELb0ELb1ELb0ELb0EEENS1_30DynamicPersistentTileSchedulerILi256ELi256ELb0ELb1ELb0EEEEEEEEEvNT_6ParamsE,"a",@progbits
	.sectionflags	@""
	.align	4
.nv.constant0._ZN7cutlass13device_kernelIN5flash19enable_sm80_to_sm89INS1_16FlashAttnFwdSm80INS1_25CollectiveMainloopFwdSm80ILi8ELi1ELb1EN4cute5tupleIJNS5_1CILi128EEES8_S8_EEELi128ENS_6half_tEfNS_4arch4Sm80ELb1ELb0ELb0ELb0ELb0ELb0ELb1ELb0EEENS1_21CollectiveEpilogueFwdIS9_NS6_IJNS7_ILi1EEESF_SF_EEESA_SC_Li256ELb0ELb1ELb0ELb0EEENS1_30DynamicPersistentTileSchedulerILi256ELi256ELb0ELb1ELb0EEEEEEEEEvNT_6ParamsE:
	.zero		1592


//--------------------- .nv.constant0._ZN7cutlass13device_kernelIN5flash19enable_sm80_to_sm89INS1_16FlashAttnFwdSm80INS1_25CollectiveMainloopFwdSm80ILi8ELi1ELb1EN4cute5tupleIJNS5_1CILi128EEES8_S8_EEELi128ENS_6half_tEfNS_4arch4Sm80ELb1ELb0ELb0ELb1ELb0ELb0ELb1ELb0EEENS1_21CollectiveEpilogueFwdIS9_NS6_IJNS7_ILi1EEESF_SF_EEESA_SC_Li256ELb1ELb1ELb0ELb0EEENS1_19SingleTileSchedulerILb1ELb0ELb1ELi128EEEEEEEEEvNT_6ParamsE --------------------------
	.section	.nv.constant0._ZN7cutlass13device_kernelIN5flash19enable_sm80_to_sm89INS1_16FlashAttnFwdSm80INS1_25CollectiveMainloopFwdSm80ILi8ELi1ELb1EN4cute5tupleIJNS5_1CILi128EEES8_S8_EEELi128ENS_6half_tEfNS_4arch4Sm80ELb1ELb0ELb0ELb1ELb0ELb0ELb1ELb0EEENS1_21CollectiveEpilogueFwdIS9_NS6_IJNS7_ILi1EEESF_SF_EEESA_SC_Li256ELb1ELb1ELb0ELb0EEENS1_19SingleTileSchedulerILb1ELb0ELb1ELi128EEEEEEEEEvNT_6ParamsE,"a",@progbits
	.sectionflags	@""
	.align	4
.nv.constant0._ZN7cutlass13device_kernelIN5flash19enable_sm80_to_sm89INS1_16FlashAttnFwdSm80INS1_25CollectiveMainloopFwdSm80ILi8ELi1ELb1EN4cute5tupleIJNS5_1CILi128EEES8_S8_EEELi128ENS_6half_tEfNS_4arch4Sm80ELb1ELb0ELb0ELb1ELb0ELb0ELb1ELb0EEENS1_21CollectiveEpilogueFwdIS9_NS6_IJNS7_ILi1EEESF_SF_EEESA_SC_Li256ELb1ELb1ELb0ELb0EEENS1_19SingleTileSchedulerILb1ELb0ELb1ELi128EEEEEEEEEvNT_6ParamsE:
	.zero		1576


//--------------------- .nv.constant0._ZN7cutlass13device_kernelIN5flash19enable_sm80_to_sm89INS1_16FlashAttnFwdSm80INS1_25CollectiveMainloopFwdSm80ILi8ELi1ELb1EN4cute5tupleIJNS5_1CILi128EEES8_S8_EEELi128ENS_6half_tEfNS_4arch4Sm80ELb1ELb0ELb0ELb1ELb0ELb1ELb1ELb0EEENS1_21CollectiveEpilogueFwdIS9_NS6_IJNS7_ILi1EEESF_SF_EEESA_SC_Li256ELb1ELb1ELb0ELb0EEENS1_19SingleTileSchedulerILb1ELb0ELb1ELi128EEEEEEEEEvNT_6ParamsE --------------------------
	.section	.nv.constant0._ZN7cutlass13device_kernelIN5flash19enable_sm80_to_sm89INS1_16FlashAttnFwdSm80INS1_25CollectiveMainloopFwdSm80ILi8ELi1ELb1EN4cute5tupleIJNS5_1CILi128EEES8_S8_EEELi128ENS_6half_tEfNS_4arch4Sm80ELb1ELb0ELb0ELb1ELb0ELb1ELb1ELb0EEENS1_21CollectiveEpilogueFwdIS9_NS6_IJNS7_ILi1EEESF_SF_EEESA_SC_Li256ELb1ELb1ELb0ELb0EEENS1_19SingleTileSchedulerILb1ELb0ELb1ELi128EEEEEEEEEvNT_6ParamsE,"a",@progbits
	.sectionflags	@""
	.align	4
.nv.constant0._ZN7cutlass13device_kernelIN5flash19enable_sm80_to_sm89INS1_16FlashAttnFwdSm80INS1_25CollectiveMainloopFwdSm80ILi8ELi1ELb1EN4cute5tupleIJNS5_1CILi128EEES8_S8_EEELi128ENS_6half_tEfNS_4arch4Sm80ELb1ELb0ELb0ELb1ELb0ELb1ELb1ELb0EEENS1_21CollectiveEpilogueFwdIS9_NS6_IJNS7_ILi1EEESF_SF_EEESA_SC_Li256ELb1ELb1ELb0ELb0EEENS1_19SingleTileSchedulerILb1ELb0ELb1ELi128EEEEEEEEEvNT_6ParamsE:
	.zero		1576


//--------------------- .nv.constant0._ZN7cutlass13device_kernelIN5flash19enable_sm80_to_sm89INS1_16FlashAttnFwdSm80INS1_25CollectiveMainloopFwdSm80ILi4ELi1ELb0EN4cute5tupleIJNS5_1CILi128EEENS7_ILi64EEES8_EEELi128ENS_6half_tEfNS_4arch4Sm80ELb0ELb0ELb0ELb0ELb0ELb0ELb1ELb0EEENS1_21CollectiveEpilogueFwdINS6_IJS8_S8_S9_EEENS6_IJNS7_ILi1EEESH_SH_EEESB_SD_Li128ELb0ELb1ELb0ELb0EEENS1_19SingleTileSchedulerILb0ELb0ELb1ELi128EEEEEEEEEvNT_6ParamsE --------------------------
	.section	.nv.constant0._ZN7cutlass13device_kernelIN5flash19enable_sm80_to_sm89INS1_16FlashAttnFwdSm80INS1_25CollectiveMainloopFwdSm80ILi4ELi1ELb0EN4cute5tupleIJNS5_1CILi128EEENS7_ILi64EEES8_EEELi128ENS_6half_tEfNS_4arch4Sm80ELb0ELb0ELb0ELb0ELb0ELb0ELb1ELb0EEENS1_21CollectiveEpilogueFwdINS6_IJS8_S8_S9_EEENS6_IJNS7_ILi1EEESH_SH_EEESB_SD_Li128ELb0ELb1ELb0ELb0EEENS1_19SingleTileSchedulerILb0ELb0ELb1ELi128EEEEEEEEEvNT_6ParamsE,"a",@progbits
	.sectionflags	@""
	.align	4
.nv.constant0._ZN7cutlass13device_kernelIN5flash19enable_sm80_to_sm89INS1_16FlashAttnFwdSm80INS1_25CollectiveMainloopFwdSm80ILi4ELi1ELb0EN4cute5tupleIJNS5_1CILi128EEENS7_ILi64EEES8_EEELi128ENS_6half_tEfNS_4arch4Sm80ELb0ELb0ELb0ELb0ELb0ELb0ELb1ELb0EEENS1_21CollectiveEpilogueFwdINS6_IJS8_S8_S9_EEENS6_IJNS7_ILi1EEESH_SH_EEESB_SD_Li128ELb0ELb1ELb0ELb0EEENS1_19SingleTileSchedulerILb0ELb0ELb1ELi128EEEEEEEEEvNT_6ParamsE:
	.zero		1576


//--------------------- .nv.constant0._ZN7cutlass13device_kernelIN5flash19enable_sm80_to_sm89INS1_16FlashAttnFwdSm80INS1_25CollectiveMainloopFwdSm80ILi4ELi1ELb0EN4cute5tupleIJNS5_1CILi128EEENS7_ILi64EEES8_EEELi128ENS_6half_tEfNS_4arch4Sm80ELb0ELb0ELb0ELb1ELb0ELb0ELb1ELb0EEENS1_21CollectiveEpilogueFwdINS6_IJS8_S8_S9_EEENS6_IJNS7_ILi1EEESH_SH_EEESB_SD_Li128ELb1ELb1ELb0ELb0EEENS1_19SingleTileSchedulerILb1ELb0ELb1ELi128EEEEEEEEEvNT_6ParamsE --------------------------
	.section	.nv.constant0._ZN7cutlass13device_kernelIN5flash19enable_sm80_to_sm89INS1_16FlashAttnFwdSm80INS1_25CollectiveMainloopFwdSm80ILi4ELi1ELb0EN4cute5tupleIJNS5_1CILi128EEENS7_ILi64EEES8_EEELi128ENS_6half_tEfNS_4arch4Sm80ELb0ELb0ELb0ELb1ELb0ELb0ELb1ELb0EEENS1_21CollectiveEpilogueFwdINS6_IJS8_S8_S9_EEENS6_IJNS7_ILi1EEESH_SH_EEESB_SD_Li128ELb1ELb1ELb0ELb0EEENS1_19SingleTileSchedulerILb1ELb0ELb1ELi128EEEEEEEEEvNT_6ParamsE,"a",@progbits
	.sectionflags	@""
	.align	4
.nv.constant0._ZN7cutlass13device_kernelIN5flash19enable_sm80_to_sm89INS1_16FlashAttnFwdSm80INS1_25CollectiveMainloopFwdSm80ILi4ELi1ELb0EN4cute5tupleIJNS5_1CILi128EEENS7_ILi64EEES8_EEELi128ENS_6half_tEfNS_4arch4Sm80ELb0ELb0ELb0ELb1ELb0ELb0ELb1ELb0EEENS1_21CollectiveEpilogueFwdINS6_IJS8_S8_S9_EEENS6_IJNS7_ILi1EEESH_SH_EEESB_SD_Li128ELb1ELb1ELb0ELb0EEENS1_19SingleTileSchedulerILb1ELb0ELb1ELi128EEEEEEEEEvNT_6ParamsE:
	.zero		1576


//--------------------- .nv.constant0._ZN7cutlass13device_kernelIN5flash19enable_sm80_to_sm89INS1_16FlashAttnFwdSm80INS1_25CollectiveMainloopFwdSm80ILi4ELi1ELb0EN4cute5tupleIJNS5_1CILi128EEENS7_ILi64EEES8_EEELi128ENS_6half_tEfNS_4arch4Sm80ELb0ELb0ELb0ELb1ELb0ELb1ELb1ELb0EEENS1_21CollectiveEpilogueFwdINS6_IJS8_S8_S9_EEENS6_IJNS7_ILi1EEESH_SH_EEESB_SD_Li128ELb1ELb1ELb0ELb0EEENS1_19SingleTileSchedulerILb1ELb0ELb1ELi128EEEEEEEEEvNT_6ParamsE --------------------------
	.section	.nv.constant0._ZN7cutlass13device_kernelIN5flash19enable_sm80_to_sm89INS1_16FlashAttnFwdSm80INS1_25CollectiveMainloopFwdSm80ILi4ELi1ELb0EN4cute5tupleIJNS5_1CILi128EEENS7_ILi64EEES8_EEELi128ENS_6half_tEfNS_4arch4Sm80ELb0ELb0ELb0ELb1ELb0ELb1ELb1ELb0EEENS1_21CollectiveEpilogueFwdINS6_IJS8_S8_S9_EEENS6_IJNS7_ILi1EEESH_SH_EEESB_SD_Li128ELb1ELb1ELb0ELb0EEENS1_19SingleTileSchedulerILb1ELb0ELb1ELi128EEEEEEEEEvNT_6ParamsE,"a",@progbits
	.sectionflags	@""
	.align	4
.nv.constant0._ZN7cutlass13device_kernelIN5flash19enable_sm80_to_sm89INS1_16FlashAttnFwdSm80INS1_25CollectiveMainloopFwdSm80ILi4ELi1ELb0EN4cute5tupleIJNS5_1CILi128EEENS7_ILi64EEES8_EEELi128ENS_6half_tEfNS_4arch4Sm80ELb0ELb0ELb0ELb1ELb0ELb1ELb1ELb0EEENS1_21CollectiveEpilogueFwdINS6_IJS8_S8_S9_EEENS6_IJNS7_ILi1EEESH_SH_EEESB_SD_Li128ELb1ELb1ELb0ELb0EEENS1_19SingleTileSchedulerILb1ELb0ELb1ELi128EEEEEEEEEvNT_6ParamsE:
	.zero		1576


//--------------------- .nv.constant0._ZN7cutlass13device_kernelIN5flash19enable_sm80_to_sm89INS1_16FlashAttnFwdSm80INS1_25CollectiveMainloopFwdSm80ILi4ELi1ELb0EN4cute5tupleIJNS5_1CILi128EEENS7_ILi48EEES8_EEELi128ENS_6half_tEfNS_4arch4Sm80ELb0ELb1ELb0ELb0ELb0ELb0ELb1ELb0EEENS1_21CollectiveEpilogueFwdINS6_IJS8_S8_S9_EEENS6_IJNS7_ILi1EEESH_SH_EEESB_SD_Li128ELb0ELb1ELb0ELb0EEENS1_19SingleTileSchedulerILb0ELb0ELb1ELi128EEEEEEEEEvNT_6ParamsE --------------------------
	.section	.nv.constant0._ZN7cutlass13device_kernelIN5flash19enable_sm80_to_sm89INS1_16FlashAttnFwdSm80INS1_25CollectiveMainloopFwdSm80ILi4ELi1ELb0EN4cute5tupleIJNS5_1CILi128EEENS7_ILi48EEES8_EEELi128ENS_6half_tEfNS_4arch4Sm80ELb0ELb1ELb0ELb0ELb0ELb0ELb1ELb0EEENS1_21CollectiveEpilogueFwdINS6_IJS8_S8_S9_EEENS6_IJNS7_ILi1EEESH_SH_EEESB_SD_Li128ELb0ELb1ELb0ELb0EEENS1_19SingleTileSchedulerILb0ELb0ELb1ELi128EEEEEEEEEvNT_6ParamsE,"a",@progbits
	.sectionflags	@""
	.align	4
.nv.constant0._ZN7cutlass13device_kernelIN5flash19enable_sm80_to_sm89INS1_16FlashAttnFwdSm80INS1_25CollectiveMainloopFwdSm80ILi4ELi1ELb0EN4cute5tupleIJNS5_1CILi128EEENS7_ILi48EEES8_EEELi128ENS_6half_tEfNS_4arch4Sm80ELb0ELb1ELb0ELb0ELb0ELb0ELb1ELb0EEENS1_21CollectiveEpilogueFwdINS6_IJS8_S8_S9_EEENS6_IJNS7_ILi1EEESH_SH_EEESB_SD_Li128ELb0ELb1ELb0ELb0EEENS1_19SingleTileSchedulerILb0ELb0ELb1ELi128EEEEEEEEEvNT_6ParamsE:
	.zero		1576


//--------------------- .nv.constant0._ZN7cutlass13device_kernelIN5flash19enable_sm80_to_sm89INS1_16FlashAttnFwdSm80INS1_25CollectiveMainloopFwdSm80ILi4ELi1ELb0EN4cute5tupleIJNS5_1CILi128EEENS7_ILi48EEES8_EEELi128ENS_6half_tEfNS_4arch4Sm80ELb0ELb1ELb0ELb1ELb0ELb0ELb1ELb0EEENS1_21CollectiveEpilogueFwdINS6_IJS8_S8_S9_EEENS6_IJNS7_ILi1EEESH_SH_EEESB_SD_Li128ELb1ELb1ELb0ELb0EEENS1_19SingleTileSchedulerILb1ELb0ELb1ELi128EEEEEEEEEvNT_6ParamsE --------------------------
	.section	.nv.constant0._ZN7cutlass13device_kernelIN5flash19enable_sm80_to_sm89INS1_16FlashAttnFwdSm80INS1_25CollectiveMainloopFwdSm80ILi4ELi1ELb0EN4cute5tupleIJNS5_1CILi128EEENS7_ILi48EEES8_EEELi128ENS_6half_tEfNS_4arch4Sm80ELb0ELb1ELb0ELb1ELb0ELb0ELb1ELb0EEENS1_21CollectiveEpilogueFwdINS6_IJS8_S8_S9_EEENS6_IJNS7_ILi1EEESH_SH_EEESB_SD_Li128ELb1ELb1ELb0ELb0EEENS1_19SingleTileSchedulerILb1ELb0ELb1ELi128EEEEEEEEEvNT_6ParamsE,"a",@progbits
	.sectionflags	@""
	.align	4
.nv.constant0._ZN7cutlass13device_kernelIN5flash19enable_sm80_to_sm89INS1_16FlashAttnFwdSm80INS1_25CollectiveMainloopFwdSm80ILi4ELi1ELb0EN4cute5tupleIJNS5_1CILi128EEENS7_ILi48EEES8_EEELi128ENS_6half_tEfNS_4arch4Sm80ELb0ELb1ELb0ELb1ELb0ELb0ELb1ELb0EEENS1_21CollectiveEpilogueFwdINS6_IJS8_S8_S9_EEENS6_IJNS7_ILi1EEESH_SH_EEESB_SD_Li128ELb1ELb1ELb0ELb0EEENS1_19SingleTileSchedulerILb1ELb0ELb1ELi128EEEEEEEEEvNT_6ParamsE:
	.zero		1576


//--------------------- .nv.constant0._ZN7cutlass13device_kernelIN5flash19enable_sm80_to_sm89INS1_16FlashAttnFwdSm80INS1_25CollectiveMainloopFwdSm80ILi4ELi1ELb0EN4cute5tupleIJNS5_1CILi128EEENS7_ILi48EEES8_EEELi128ENS_6half_tEfNS_4arch4Sm80ELb0ELb1ELb0ELb1ELb0ELb1ELb1ELb0EEENS1_21CollectiveEpilogueFwdINS6_IJS8_S8_S9_EEENS6_IJNS7_ILi1EEESH_SH_EEESB_SD_Li128ELb1ELb1ELb0ELb0EEENS1_19SingleTileSchedulerILb1ELb0ELb1ELi128EEEEEEEEEvNT_6ParamsE --------------------------
	.section	.nv.constant0._ZN7cutlass13device_kernelIN5flash19enable_sm80_to_sm89INS1_16FlashAttnFwdSm80INS1_25CollectiveMainloopFwdSm80ILi4ELi1ELb0EN4cute5tupleIJNS5_1CILi128EEENS7_ILi48EEES8_EEELi128ENS_6half_tEfNS_4arch4Sm80ELb0ELb1ELb0ELb1ELb0ELb1ELb1ELb0EEENS1_21CollectiveEpilogueFwdINS6_IJS8_S8_S9_EEENS6_IJNS7_ILi1EEESH_SH_EEESB_SD_Li128ELb1ELb1ELb0ELb0EEENS1_19SingleTileSchedulerILb1ELb0ELb1ELi128EEEEEEEEEvNT_6ParamsE,"a",@progbits
	.sectionflags	@""
	.align	4
.nv.constant0._ZN7cutlass13device_kernelIN5flash19enable_sm80_to_sm89INS1_16FlashAttnFwdSm80INS1_25CollectiveMainloopFwdSm80ILi4ELi1ELb0EN4cute5tupleIJNS5_1CILi128EEENS7_ILi48EEES8_EEELi128ENS_6half_tEfNS_4arch4Sm80ELb0ELb1ELb0ELb1ELb0ELb1ELb1ELb0EEENS1_21CollectiveEpilogueFwdINS6_IJS8_S8_S9_EEENS6_IJNS7_ILi1EEESH_SH_EEESB_SD_Li128ELb1ELb1ELb0ELb0EEENS1_19SingleTileSchedulerILb1ELb0ELb1ELi128EEEEEEEEEvNT_6ParamsE:
	.zero		1576


//--------------------- .nv.constant0._ZN7cutlass13device_kernelIN5flash19enable_sm80_to_sm89INS1_16FlashAttnFwdSm80INS1_25CollectiveMainloopFwdSm80ILi4ELi1ELb0EN4cute5tupleIJNS5_1CILi128EEENS7_ILi64EEES8_EEELi128ENS_6half_tEfNS_4arch4Sm80ELb1ELb0ELb0ELb0ELb0ELb0ELb1ELb0EEENS1_21CollectiveEpilogueFwdINS6_IJS8_S8_S9_EEENS6_IJNS7_ILi1EEESH_SH_EEESB_SD_Li128ELb0ELb1ELb0ELb0EEENS1_30DynamicPersistentTileSchedulerILi128ELi128ELb0ELb1ELb0EEEEEEEEEvNT_6ParamsE --------------------------
	.section	.nv.constant0._ZN7cutlass13device_kernelIN5flash19enable_sm80_to_sm89INS1_16FlashAttnFwdSm80INS1_25CollectiveMainloopFwdSm80ILi4ELi1ELb0EN4cute5tupleIJNS5_1CILi128EEENS7_ILi64EEES8_EEELi128ENS_6half_tEfNS_4arch4Sm80ELb1ELb0ELb0ELb0ELb0ELb0ELb1ELb0EEENS1_21CollectiveEpilogueFwdINS6_IJS8_S8_S9_EEENS6_IJNS7_ILi1EEESH_SH_EEESB_SD_Li128ELb0ELb1ELb0ELb0EEENS1_30DynamicPersistentTileSchedulerILi128ELi128ELb0ELb1ELb0EEEEEEEEEvNT_6ParamsE,"a",@progbits
	.sectionflags	@""
	.align	4
.nv.constant0._ZN7cutlass13device_kernelIN5flash19enable_sm80_to_sm89INS1_16FlashAttnFwdSm80INS1_25CollectiveMainloopFwdSm80ILi4ELi1ELb0EN4cute5tupleIJNS5_1CILi128EEENS7_ILi64EEES8_EEELi128ENS_6half_tEfNS_4arch4Sm80ELb1ELb0ELb0ELb0ELb0ELb0ELb1ELb0EEENS1_21CollectiveEpilogueFwdINS6_IJS8_S8_S9_EEENS6_IJNS7_ILi1EEESH_SH_EEESB_SD_Li128ELb0ELb1ELb0ELb0EEENS1_30DynamicPersistentTileSchedulerILi128ELi128ELb0ELb1ELb0EEEEEEEEEvNT_6ParamsE:
	.zero		1592


//--------------------- .nv.constant0._ZN7cutlass13device_kernelIN5flash19enable_sm80_to_sm89INS1_16FlashAttnFwdSm80INS1_25CollectiveMainloopFwdSm80ILi4ELi1ELb0EN4cute5tupleIJNS5_1CILi128EEENS7_ILi64EEES8_EEELi128ENS_6half_tEfNS_4arch4Sm80ELb1ELb0ELb0ELb1ELb0ELb0ELb1ELb0EEENS1_21CollectiveEpilogueFwdINS6_IJS8_S8_S9_EEENS6_IJNS7_ILi1EEESH_SH_EEESB_SD_Li128ELb1ELb1ELb0ELb0EEENS1_19SingleTileSchedulerILb1ELb0ELb1ELi128EEEEEEEEEvNT_6ParamsE --------------------------
	.section	.nv.constant0._ZN7cutlass13device_kernelIN5flash19enable_sm80_to_sm89INS1_16FlashAttnFwdSm80INS1_25CollectiveMainloopFwdSm80ILi4ELi1ELb0EN4cute5tupleIJNS5_1CILi128EEENS7_ILi64EEES8_EEELi128ENS_6half_tEfNS_4arch4Sm80ELb1ELb0ELb0ELb1ELb0ELb0ELb1ELb0EEENS1_21CollectiveEpilogueFwdINS6_IJS8_S8_S9_EEENS6_IJNS7_ILi1EEESH_SH_EEESB_SD_Li128ELb1ELb1ELb0ELb0EEENS1_19SingleTileSchedulerILb1ELb0ELb1ELi128EEEEEEEEEvNT_6ParamsE,"a",@progbits
	.sectionflags	@""
	.align	4
.nv.constant0._ZN7cutlass13device_kernelIN5flash19enable_sm80_to_sm89INS1_16FlashAttnFwdSm80INS1_25CollectiveMainloopFwdSm80ILi4ELi1ELb0EN4cute5tupleIJNS5_1CILi128EEENS7_ILi64EEES8_EEELi128ENS_6half_tEfNS_4arch4Sm80ELb1ELb0ELb0ELb1ELb0ELb0ELb1ELb0EEENS1_21CollectiveEpilogueFwdINS6_IJS8_S8_S9_EEENS6_IJNS7_ILi1EEESH_SH_EEESB_SD_Li128ELb1ELb1ELb0ELb0EEENS1_19SingleTileSchedulerILb1ELb0ELb1ELi128EEEEEEEEEvNT_6ParamsE:
	.zero		1576


//--------------------- .nv.constant0._ZN7cutlass13device_kernelIN5flash19enable_sm80_to_sm89INS1_16FlashAttnFwdSm80INS1_25CollectiveMainloopFwdSm80ILi4ELi1ELb0EN4cute5tupleIJNS5_1CILi128EEENS7_ILi64EEES8_EEELi128ENS_6half_tEfNS_4arch4Sm80ELb1ELb0ELb0ELb1ELb0ELb1ELb1ELb0EEENS1_21CollectiveEpilogueFwdINS6_IJS8_S8_S9_EEENS6_IJNS7_ILi1EEESH_SH_EEESB_SD_Li128ELb1ELb1ELb0ELb0EEENS1_19SingleTileSchedulerILb1ELb0ELb1ELi128EEEEEEEEEvNT_6ParamsE --------------------------
	.section	.nv.constant0._ZN7cutlass13device_kernelIN5flash19enable_sm80_to_sm89INS1_16FlashAttnFwdSm80INS1_25CollectiveMainloopFwdSm80ILi4ELi1ELb0EN4cute5tupleIJNS5_1CILi128EEENS7_ILi64EEES8_EEELi128ENS_6half_tEfNS_4arch4Sm80ELb1ELb0ELb0ELb1ELb0ELb1ELb1ELb0EEENS1_21CollectiveEpilogueFwdINS6_IJS8_S8_S9_EEENS6_IJNS7_ILi1EEESH_SH_EEESB_SD_Li128ELb1ELb1ELb0ELb0EEENS1_19SingleTileSchedulerILb1ELb0ELb1ELi128EEEEEEEEEvNT_6ParamsE,"a",@progbits
	.sectionflags	@""
	.align	4
.nv.constant0._ZN7cutlass13device_kernelIN5flash19enable_sm80_to_sm89INS1_16FlashAttnFwdSm80INS1_25CollectiveMainloopFwdSm80ILi4ELi1ELb0EN4cute5tupleIJNS5_1CILi128EEENS7_ILi64EEES8_EEELi128ENS_6half_tEfNS_4arch4Sm80ELb1ELb0ELb0ELb1ELb0ELb1ELb1ELb0EEENS1_21CollectiveEpilogueFwdINS6_IJS8_S8_S9_EEENS6_IJNS7_ILi1EEESH_SH_EEESB_SD_Li128ELb1ELb1ELb0ELb0EEENS1_19SingleTileSchedulerILb1ELb0ELb1ELi128EEEEEEEEEvNT_6ParamsE:
	.zero		1576


//--------------------- SYMBOLS --------------------------

	.type		.nv.reservedSmem.offset0,@object
	.size		.nv.reservedSmem.offset0,0x4
